	.target	sm_90a

	.elftype	@"ET_EXEC"


//--------------------- .note.nv.tkinfo           --------------------------
	.section	.note.nv.tkinfo,"",@"SHT_NOTE"
	.sectionflags	@"SHF_NOTE_NV_TKINFO"
	.tkinfo
        /*0018*/ 	.word	0x00000002
        /*0030*/ 	.string	""
        /*0030*/ 	.string	"ptxas"
        /*0030*/ 	.string	"Cuda compilation tools, release 13.0, V13.0.88"
        /*0030*/ 	.string	"Build cuda_13.0.r13.0/compiler.36424714_0"
        /*0030*/ 	.string	"-arch sm_90a -m 64 "



//--------------------- .note.nv.cuinfo           --------------------------
	.section	.note.nv.cuinfo,"",@"SHT_NOTE"
	.sectionflags	@"SHF_NOTE_NV_CUINFO"
        /*0018*/ 	.short	0x0002
        /*001a*/ 	.short	0x005a
        /*001c*/ 	.short	0x0082
	.zero		2


//--------------------- .nv.info                  --------------------------
	.section	.nv.info,"",@"SHT_CUDA_INFO"
	.align	4


	//----- nvinfo : EIATTR_REGCOUNT
	.align		4
        /*0000*/ 	.byte	0x04, 0x2f
        /*0002*/ 	.short	(.L_15 - .L_14)
	.align		4
.L_14:
        /*0004*/ 	.word	index@(_ZN7cutlass13device_kernelINS_4fmha6kernel28FmhaKernelTmaWarpSpecializedINS1_10collective33FmhaBwdMainloopTmaWarpSpecializedINS_6half_tEfN4cute5tupleIJNS7_1CILi64EEENS9_ILi128EEESA_EEENS4_16FusionBwdAdapterINS4_13DefaultFusionEEEJEEENS4_17FmhaBwdEpilogueKVIS6_fNS8_IJSA_SA_SA_EEEEENS2_23TileSchedulerBwdAdapterINS2_23IndividualTileSchedulerEEEJEEEEEvNT_6ParamsE)
        /*0008*/ 	.word	0x000000a8


	//----- nvinfo : EIATTR_FRAME_SIZE
	.align		4
.L_15:
        /*000c*/ 	.byte	0x04, 0x11
        /*000e*/ 	.short	(.L_17 - .L_16)
	.align		4
.L_16:
        /*0010*/ 	.word	index@(_ZN7cutlass13device_kernelINS_4fmha6kernel28FmhaKernelTmaWarpSpecializedINS1_10collective33FmhaBwdMainloopTmaWarpSpecializedINS_6half_tEfN4cute5tupleIJNS7_1CILi64EEENS9_ILi128EEESA_EEENS4_16FusionBwdAdapterINS4_13DefaultFusionEEEJEEENS4_17FmhaBwdEpilogueKVIS6_fNS8_IJSA_SA_SA_EEEEENS2_23TileSchedulerBwdAdapterINS2_23IndividualTileSchedulerEEEJEEEEEvNT_6ParamsE)
        /*0014*/ 	.word	0x000000a0


	//----- nvinfo : EIATTR_MIN_STACK_SIZE
	.align		4
.L_17:
        /*0018*/ 	.byte	0x04, 0x12
        /*001a*/ 	.short	(.L_19 - .L_18)
	.align		4
.L_18:
        /*001c*/ 	.word	index@(_ZN7cutlass13device_kernelINS_4fmha6kernel28FmhaKernelTmaWarpSpecializedINS1_10collective33FmhaBwdMainloopTmaWarpSpecializedINS_6half_tEfN4cute5tupleIJNS7_1CILi64EEENS9_ILi128EEESA_EEENS4_16FusionBwdAdapterINS4_13DefaultFusionEEEJEEENS4_17FmhaBwdEpilogueKVIS6_fNS8_IJSA_SA_SA_EEEEENS2_23TileSchedulerBwdAdapterINS2_23IndividualTileSchedulerEEEJEEEEEvNT_6ParamsE)
        /*0020*/ 	.word	0x000000a0
.L_19:


//--------------------- .nv.compat                --------------------------
	.section	.nv.compat,"",@"SHT_CUDA_COMPAT_INFO"
	.align	4
        /*0000*/ 	.byte	0x02, 0x09, 0x01, 0x00, 0x02, 0x02, 0x04, 0x00, 0x02, 0x05, 0x05, 0x00, 0x03, 0x07, 0x01, 0x01
        /*0010*/ 	.byte	0x02, 0x03, 0x01, 0x00, 0x02, 0x06, 0x01, 0x00, 0x04, 0x0b, 0x08, 0x00, 0x00, 0x00, 0x00, 0x00
        /*0020*/ 	.byte	0x00, 0x00, 0x00, 0x00


//--------------------- .nv.info._ZN7cutlass13device_kernelINS_4fmha6kernel28FmhaKernelTmaWarpSpecializedINS1_10collective33FmhaBwdMainloopTmaWarpSpecializedINS_6half_tEfN4cute5tupleIJNS7_1CILi64EEENS9_ILi128EEESA_EEENS4_16FusionBwdAdapterINS4_13DefaultFusionEEEJEEENS4_17FmhaBwdEpilogueKVIS6_fNS8_IJSA_SA_SA_EEEEENS2_23TileSchedulerBwdAdapterINS2_23IndividualTileSchedulerEEEJEEEEEvNT_6ParamsE --------------------------
	.section	.nv.info._ZN7cutlass13device_kernelINS_4fmha6kernel28FmhaKernelTmaWarpSpecializedINS1_10collective33FmhaBwdMainloopTmaWarpSpecializedINS_6half_tEfN4cute5tupleIJNS7_1CILi64EEENS9_ILi128EEESA_EEENS4_16FusionBwdAdapterINS4_13DefaultFusionEEEJEEENS4_17FmhaBwdEpilogueKVIS6_fNS8_IJSA_SA_SA_EEEEENS2_23TileSchedulerBwdAdapterINS2_23IndividualTileSchedulerEEEJEEEEEvNT_6ParamsE,"",@"SHT_CUDA_INFO"
	.sectionflags	@""
	.align	4


	//----- nvinfo : EIATTR_CUDA_API_VERSION
	.align		4
        /*0000*/ 	.byte	0x04, 0x37
        /*0002*/ 	.short	(.L_21 - .L_20)
.L_20:
        /*0004*/ 	.word	0x00000082


	//----- nvinfo : EIATTR_KPARAM_INFO
	.align		4
.L_21:
        /*0008*/ 	.byte	0x04, 0x17
        /*000a*/ 	.short	(.L_23 - .L_22)
.L_22:
        /*000c*/ 	.word	0x00000000
        /*0010*/ 	.short	0x0000
        /*0012*/ 	.short	0x0070
        /*0014*/ 	.byte	0x00, 0xf0, 0x01, 0x3a


	//----- nvinfo : EIATTR_SPARSE_MMA_MASK
	.align		4
.L_23:
        /*0018*/ 	.byte	0x03, 0x50
        /*001a*/ 	.short	0x0000


	//----- nvinfo : EIATTR_MAXREG_COUNT
	.align		4
        /*001c*/ 	.byte	0x03, 0x1b
        /*001e*/ 	.short	0x00a8


	//----- nvinfo : EIATTR_NUM_BARRIERS
	.align		4
        /*0020*/ 	.byte	0x02, 0x4c
        /*0022*/ 	.byte	0x02
	.zero		1


	//----- nvinfo : EIATTR_EXTERNS
	.align		4
        /*0024*/ 	.byte	0x04, 0x0f
        /*0026*/ 	.short	(.L_25 - .L_24)


	//   ....[0]....
	.align		4
.L_24:
        /*0028*/ 	.word	index@(__assertfail)


	//----- nvinfo : EIATTR_ANNOTATIONS
	.align		4
.L_25:
        /*002c*/ 	.byte	0x04, 0x55
        /*002e*/ 	.short	(.L_27 - .L_26)


	//   ....[0]....
.L_26:
        /*0030*/ 	.word	0x00000001
        /*0034*/ 	.byte	0x30, 0x66, 0x00, 0x00, 0x01, 0x00, 0x00, 0x00, 0x70, 0x66, 0x00, 0x00, 0x01, 0x00, 0x00, 0x00
        /*0044*/ 	.byte	0xd0, 0x66, 0x00, 0x00, 0x01, 0x00, 0x00, 0x00, 0x10, 0x67, 0x00, 0x00, 0x01, 0x00, 0x00, 0x00
        /*0054*/ 	.byte	0x70, 0x67, 0x00, 0x00, 0x01, 0x00, 0x00, 0x00, 0x40, 0x68, 0x00, 0x00, 0x01, 0x00, 0x00, 0x00
        /*0064*/ 	.byte	0x80, 0x68, 0x00, 0x00, 0x01, 0x00, 0x00, 0x00, 0x20, 0x6b, 0x00, 0x00, 0x01, 0x00, 0x00, 0x00
        /*0074*/ 	.byte	0x60, 0x6b, 0x00, 0x00, 0x01, 0x00, 0x00, 0x00, 0xa0, 0x6b, 0x00, 0x00, 0x01, 0x00, 0x00, 0x00
        /*0084*/ 	.byte	0xe0, 0x6b, 0x00, 0x00, 0x01, 0x00, 0x00, 0x00, 0xf0, 0x6b, 0x00, 0x00, 0x01, 0x00, 0x00, 0x00
        /*0094*/ 	.byte	0xf0, 0x6c, 0x00, 0x00, 0x01, 0x00, 0x00, 0x00, 0x00, 0x6d, 0x00, 0x00


	//----- nvinfo : EIATTR_MERCURY_ISA_VERSION
	.align		4
.L_27:
        /*00a0*/ 	.byte	0x03, 0x5f
        /*00a2*/ 	.short	0x0101


	//----- nvinfo : EIATTR_INT_WARP_WIDE_INSTR_OFFSETS
	.align		4
        /*00a4*/ 	.byte	0x04, 0x31
        /*00a6*/ 	.short	(.L_29 - .L_28)


	//   ....[0]....
.L_28:
        /*00a8*/ 	.word	0x000007e0


	//   ....[1]....
        /*00ac*/ 	.word	0x000007f0


	//   ....[2]....
        /*00b0*/ 	.word	0x00000800


	//   ....[3]....
        /*00b4*/ 	.word	0x00000810


	//   ....[4]....
        /*00b8*/ 	.word	0x000008a0


	//----- nvinfo : EIATTR_COOP_GROUP_MASK_REGIDS
	.align		4
.L_29:
        /*00bc*/ 	.byte	0x04, 0x29
        /*00be*/ 	.short	(.L_31 - .L_30)


	//   ....[0]....
.L_30:
        /*00c0*/ 	.word	0xffffffff


	//   ....[1]....
        /*00c4*/ 	.word	0xffffffff


	//   ....[2]....
        /*00c8*/ 	.word	0xffffffff


	//   ....[3]....
        /*00cc*/ 	.word	0xffffffff


	//   ....[4]....
        /*00d0*/ 	.word	0xffffffff


	//   ....[5]....
        /*00d4*/ 	.word	0xffffffff


	//----- nvinfo : EIATTR_COOP_GROUP_INSTR_OFFSETS
	.align		4
.L_31:
        /*00d8*/ 	.byte	0x04, 0x28
        /*00da*/ 	.short	(.L_33 - .L_32)


	//   ....[0]....
.L_32:
        /*00dc*/ 	.word	0x00000060


	//   ....[1]....
        /*00e0*/ 	.word	0x00000090


	//   ....[2]....
        /*00e4*/ 	.word	0x00000250


	//   ....[3]....
        /*00e8*/ 	.word	0x00000480


	//   ....[4]....
        /*00ec*/ 	.word	0x00000620


	//   ....[5]....
        /*00f0*/ 	.word	0x00000780


	//----- nvinfo : EIATTR_REG_RECONFIG
	.align		4
.L_33:
        /*00f4*/ 	.byte	0x01, 0x54
	.zero		2


	//----- nvinfo : EIATTR_SYSCALL_OFFSETS
	.align		4
        /*00f8*/ 	.byte	0x04, 0x46
        /*00fa*/ 	.short	(.L_35 - .L_34)


	//   ....[0]....
.L_34:
        /*00fc*/ 	.word	0x00004fc0


	//   ....[1]....
        /*0100*/ 	.word	0x00005110


	//   ....[2]....
        /*0104*/ 	.word	0x00005780


	//   ....[3]....
        /*0108*/ 	.word	0x000058b0


	//----- nvinfo : EIATTR_MBARRIER_INSTR_OFFSETS
	.align		4
.L_35:
        /*010c*/ 	.byte	0x04, 0x39
        /*010e*/ 	.short	(.L_37 - .L_36)


	//   ....[0]....
.L_36:
        /*0110*/ 	.word	0x000003f0
        /*0114*/ 	.word	0x000000ff
        /*0118*/ 	.word	0x0001c440
        /*011c*/ 	.short	0x0100
        /*011e*/ 	.byte	0x06
	.zero		1


	//   ....[1]....
        /*0120*/ 	.word	0x00000400
        /*0124*/ 	.word	0x000000ff
        /*0128*/ 	.word	0x0001c460
        /*012c*/ 	.short	0x0100
        /*012e*/ 	.byte	0x06
	.zero		1


	//   ....[2]....
        /*0130*/ 	.word	0x00000410
        /*0134*/ 	.word	0x000000ff
        /*0138*/ 	.word	0x0001c448
        /*013c*/ 	.short	0x0100
        /*013e*/ 	.byte	0x06
	.zero		1


	//   ....[3]....
        /*0140*/ 	.word	0x00000420
        /*0144*/ 	.word	0x000000ff
        /*0148*/ 	.word	0x0001c468
        /*014c*/ 	.short	0x0100
        /*014e*/ 	.byte	0x06
	.zero		1


	//   ....[4]....
        /*0150*/ 	.word	0x00000430
        /*0154*/ 	.word	0x000000ff
        /*0158*/ 	.word	0x0001c450
        /*015c*/ 	.short	0x0100
        /*015e*/ 	.byte	0x06
	.zero		1


	//   ....[5]....
        /*0160*/ 	.word	0x00000440
        /*0164*/ 	.word	0x000000ff
        /*0168*/ 	.word	0x0001c470
        /*016c*/ 	.short	0x0100
        /*016e*/ 	.byte	0x06
	.zero		1


	//   ....[6]....
        /*0170*/ 	.word	0x00000450
        /*0174*/ 	.word	0x000000ff
        /*0178*/ 	.word	0x0001c458
        /*017c*/ 	.short	0x0100
        /*017e*/ 	.byte	0x06
	.zero		1


	//   ....[7]....
        /*0180*/ 	.word	0x00000460
        /*0184*/ 	.word	0x000000ff
        /*0188*/ 	.word	0x0001c478
        /*018c*/ 	.short	0x0100
        /*018e*/ 	.byte	0x06
	.zero		1


	//   ....[8]....
        /*0190*/ 	.word	0x00000590
        /*0194*/ 	.word	0x000000ff
        /*0198*/ 	.word	0x0001c400
        /*019c*/ 	.short	0x0100
        /*019e*/ 	.byte	0x06
	.zero		1


	//   ....[9]....
        /*01a0*/ 	.word	0x000005a0
        /*01a4*/ 	.word	0x000000ff
        /*01a8*/ 	.word	0x0001c420
        /*01ac*/ 	.short	0x0100
        /*01ae*/ 	.byte	0x06
	.zero		1


	//   ....[10]....
        /*01b0*/ 	.word	0x000005b0
        /*01b4*/ 	.word	0x000000ff
        /*01b8*/ 	.word	0x0001c408
        /*01bc*/ 	.short	0x0100
        /*01be*/ 	.byte	0x06
	.zero		1


	//   ....[11]....
        /*01c0*/ 	.word	0x000005c0
        /*01c4*/ 	.word	0x000000ff
        /*01c8*/ 	.word	0x0001c428
        /*01cc*/ 	.short	0x0100
        /*01ce*/ 	.byte	0x06
	.zero		1


	//   ....[12]....
        /*01d0*/ 	.word	0x000005d0
        /*01d4*/ 	.word	0x000000ff
        /*01d8*/ 	.word	0x0001c410
        /*01dc*/ 	.short	0x0100
        /*01de*/ 	.byte	0x06
	.zero		1


	//   ....[13]....
        /*01e0*/ 	.word	0x000005e0
        /*01e4*/ 	.word	0x000000ff
        /*01e8*/ 	.word	0x0001c430
        /*01ec*/ 	.short	0x0100
        /*01ee*/ 	.byte	0x06
	.zero		1


	//   ....[14]....
        /*01f0*/ 	.word	0x000005f0
        /*01f4*/ 	.word	0x000000ff
        /*01f8*/ 	.word	0x0001c418
        /*01fc*/ 	.short	0x0100
        /*01fe*/ 	.byte	0x06
	.zero		1


	//   ....[15]....
        /*0200*/ 	.word	0x00000600
        /*0204*/ 	.word	0x000000ff
        /*0208*/ 	.word	0x0001c438
        /*020c*/ 	.short	0x0100
        /*020e*/ 	.byte	0x06
	.zero		1


	//   ....[16]....
        /*0210*/ 	.word	0x00000730
        /*0214*/ 	.word	0x000000ff
        /*0218*/ 	.word	0x0001c480
        /*021c*/ 	.short	0x0100
        /*021e*/ 	.byte	0x06
	.zero		1


	//   ....[17]....
        /*0220*/ 	.word	0x00000740
        /*0224*/ 	.word	0x000000ff
        /*0228*/ 	.word	0x0001c490
        /*022c*/ 	.short	0x0100
        /*022e*/ 	.byte	0x06
	.zero		1


	//   ....[18]....
        /*0230*/ 	.word	0x00000750
        /*0234*/ 	.word	0x000000ff
        /*0238*/ 	.word	0x0001c488
        /*023c*/ 	.short	0x0100
        /*023e*/ 	.byte	0x06
	.zero		1


	//   ....[19]....
        /*0240*/ 	.word	0x00000760
        /*0244*/ 	.word	0x000000ff
        /*0248*/ 	.word	0x0001c498
        /*024c*/ 	.short	0x0100
        /*024e*/ 	.byte	0x06
	.zero		1


	//   ....[20]....
        /*0250*/ 	.word	0x000008d0
        /*0254*/ 	.word	0x000000ff
        /*0258*/ 	.word	0x0001c4a0
        /*025c*/ 	.short	0x0100
        /*025e*/ 	.byte	0x06
	.zero		1


	//   ....[21]....
        /*0260*/ 	.word	0x000008e0
        /*0264*/ 	.word	0x000000ff
        /*0268*/ 	.word	0x0001c4a8
        /*026c*/ 	.short	0x0100
        /*026e*/ 	.byte	0x06
	.zero		1


	//   ....[22]....
        /*0270*/ 	.word	0x000008f0
        /*0274*/ 	.word	0x000000ff
        /*0278*/ 	.word	0x0001c4b0
        /*027c*/ 	.short	0x0100
        /*027e*/ 	.byte	0x06
	.zero		1


	//   ....[23]....
        /*0280*/ 	.word	0x00000900
        /*0284*/ 	.word	0x000000ff
        /*0288*/ 	.word	0x0001c4b8
        /*028c*/ 	.short	0x0100
        /*028e*/ 	.byte	0x06
	.zero		1


	//   ....[24]....
        /*0290*/ 	.word	0x00000a00
        /*0294*/ 	.word	0x000000ff
        /*0298*/ 	.word	0x0001c4d0
        /*029c*/ 	.short	0x0100
        /*029e*/ 	.byte	0x06
	.zero		1


	//   ....[25]....
        /*02a0*/ 	.word	0x00000a10
        /*02a4*/ 	.word	0x000000ff
        /*02a8*/ 	.word	0x0001c4e0
        /*02ac*/ 	.short	0x0100
        /*02ae*/ 	.byte	0x06
	.zero		1


	//   ....[26]....
        /*02b0*/ 	.word	0x00000a20
        /*02b4*/ 	.word	0x000000ff
        /*02b8*/ 	.word	0x0001c4d8
        /*02bc*/ 	.short	0x0100
        /*02be*/ 	.byte	0x06
	.zero		1


	//   ....[27]....
        /*02c0*/ 	.word	0x00000a30
        /*02c4*/ 	.word	0x000000ff
        /*02c8*/ 	.word	0x0001c4e8
        /*02cc*/ 	.short	0x0100
        /*02ce*/ 	.byte	0x06
	.zero		1


	//   ....[28]....
        /*02d0*/ 	.word	0x00000e20
        /*02d4*/ 	.word	0x000000ff
        /*02d8*/ 	.word	0x0001c440
        /*02dc*/ 	.short	0x010a
        /*02de*/ 	.byte	0x08
	.zero		1


	//   ....[29]....
        /*02e0*/ 	.word	0x00000e60
        /*02e4*/ 	.word	0x000000ff
        /*02e8*/ 	.word	0x0001c448
        /*02ec*/ 	.short	0x010a
        /*02ee*/ 	.byte	0x08
	.zero		1


	//   ....[30]....
        /*02f0*/ 	.word	0x00001390
        /*02f4*/ 	.word	0x000000ff
        /*02f8*/ 	.word	0x0001c400
        /*02fc*/ 	.short	0x010a
        /*02fe*/ 	.byte	0x0d
	.zero		1


	//   ....[31]....
        /*0300*/ 	.word	0x000016e0
        /*0304*/ 	.word	0x000000ff
        /*0308*/ 	.word	0x0001c400
        /*030c*/ 	.short	0x010a
        /*030e*/ 	.byte	0x10
	.zero		1


	//   ....[32]....
        /*0310*/ 	.word	0x00002270
        /*0314*/ 	.word	0x000000ff
        /*0318*/ 	.word	0x00000000
        /*031c*/ 	.short	0x010a
        /*031e*/ 	.byte	0x0e
	.zero		1


	//   ....[33]....
        /*0320*/ 	.word	0x00002450
        /*0324*/ 	.word	0x000000ff
        /*0328*/ 	.word	0x00000000
        /*032c*/ 	.short	0x0101
        /*032e*/ 	.byte	0x10
	.zero		1


	//   ....[34]....
        /*0330*/ 	.word	0x00003530
        /*0334*/ 	.word	0x000000ff
        /*0338*/ 	.word	0x0001c4a0
        /*033c*/ 	.short	0x010a
        /*033e*/ 	.byte	0x0e
	.zero		1


	//   ....[35]....
        /*0340*/ 	.word	0x00003720
        /*0344*/ 	.word	0x000000ff
        /*0348*/ 	.word	0x0001c4a0
        /*034c*/ 	.short	0x0101
        /*034e*/ 	.byte	0x0e
	.zero		1


	//   ....[36]....
        /*0350*/ 	.word	0x00003a00
        /*0354*/ 	.word	0x00000003
        /*0358*/ 	.word	0x0001c490
        /*035c*/ 	.short	0x010a
        /*035e*/ 	.byte	0x3f
	.zero		1


	//   ....[37]....
        /*0360*/ 	.word	0x00003a40
        /*0364*/ 	.word	0x00000003
        /*0368*/ 	.word	0x0001c480
        /*036c*/ 	.short	0x0101
        /*036e*/ 	.byte	0x3f
	.zero		1


	//   ....[38]....
        /*0370*/ 	.word	0x00003a90
        /*0374*/ 	.word	0x000000ff
        /*0378*/ 	.word	0x00000000
        /*037c*/ 	.short	0x010a
        /*037e*/ 	.byte	0x0e
	.zero		1


	//   ....[39]....
        /*0380*/ 	.word	0x000040c0
        /*0384*/ 	.word	0x000000ff
        /*0388*/ 	.word	0x00000000
        /*038c*/ 	.short	0x0101
        /*038e*/ 	.byte	0x18
	.zero		1


	//   ....[40]....
        /*0390*/ 	.word	0x00004110
        /*0394*/ 	.word	0x00000043
        /*0398*/ 	.word	0x0001c490
        /*039c*/ 	.short	0x010a
        /*039e*/ 	.byte	0x3f
	.zero		1


	//   ....[41]....
        /*03a0*/ 	.word	0x00004940
        /*03a4*/ 	.word	0x00000043
        /*03a8*/ 	.word	0x0001c480
        /*03ac*/ 	.short	0x0101
        /*03ae*/ 	.byte	0x3f
	.zero		1


	//   ....[42]....
        /*03b0*/ 	.word	0x00004a70
        /*03b4*/ 	.word	0x000000ff
        /*03b8*/ 	.word	0x00000000
        /*03bc*/ 	.short	0x0101
        /*03be*/ 	.byte	0x0e
	.zero		1


	//   ....[43]....
        /*03c0*/ 	.word	0x00004b20
        /*03c4*/ 	.word	0x000000ff
        /*03c8*/ 	.word	0x00000000
        /*03cc*/ 	.short	0x0101
        /*03ce*/ 	.byte	0x06
	.zero		1


	//   ....[44]....
        /*03d0*/ 	.word	0x00004c60
        /*03d4*/ 	.word	0x000000ff
        /*03d8*/ 	.word	0x00000000
        /*03dc*/ 	.short	0x0101
        /*03de*/ 	.byte	0x05
	.zero		1


	//   ....[45]....
        /*03e0*/ 	.word	0x00004cd0
        /*03e4*/ 	.word	0x000000ff
        /*03e8*/ 	.word	0x00000000
        /*03ec*/ 	.short	0x0101
        /*03ee*/ 	.byte	0x08
	.zero		1


	//   ....[46]....
        /*03f0*/ 	.word	0x00004d70
        /*03f4*/ 	.word	0x00000003
        /*03f8*/ 	.word	0x0001c490
        /*03fc*/ 	.short	0x010a
        /*03fe*/ 	.byte	0x3f
	.zero		1


	//   ....[47]....
        /*0400*/ 	.word	0x00004e20
        /*0404*/ 	.word	0x00000003
        /*0408*/ 	.word	0x0001c490
        /*040c*/ 	.short	0x010a
        /*040e*/ 	.byte	0x3f
	.zero		1


	//   ....[48]....
        /*0410*/ 	.word	0x00004ea0
        /*0414*/ 	.word	0x000000ff
        /*0418*/ 	.word	0x0001c4a0
        /*041c*/ 	.short	0x010a
        /*041e*/ 	.byte	0x04
	.zero		1


	//   ....[49]....
        /*0420*/ 	.word	0x00005d30
        /*0424*/ 	.word	0x000000ff
        /*0428*/ 	.word	0x0001c4a0
        /*042c*/ 	.short	0x0101
        /*042e*/ 	.byte	0x24
	.zero		1


	//   ....[50]....
        /*0430*/ 	.word	0x00005ec0
        /*0434*/ 	.word	0x000000ff
        /*0438*/ 	.word	0x0001c480
        /*043c*/ 	.short	0x010a
        /*043e*/ 	.byte	0x04
	.zero		1


	//   ....[51]....
        /*0440*/ 	.word	0x00006500
        /*0444*/ 	.word	0x000000ff
        /*0448*/ 	.word	0x0001c480
        /*044c*/ 	.short	0x010a
        /*044e*/ 	.byte	0x08
	.zero		1


	//   ....[52]....
        /*0450*/ 	.word	0x000065f0
        /*0454*/ 	.word	0x000000ff
        /*0458*/ 	.word	0x00000000
        /*045c*/ 	.short	0x0101
        /*045e*/ 	.byte	0x08
	.zero		1


	//   ....[53]....
        /*0460*/ 	.word	0x00007250
        /*0464*/ 	.word	0x000000ff
        /*0468*/ 	.word	0x00000000
        /*046c*/ 	.short	0x0101
        /*046e*/ 	.byte	0x06
	.zero		1


	//   ....[54]....
        /*0470*/ 	.word	0x00007350
        /*0474*/ 	.word	0x00000004
        /*0478*/ 	.word	0x0001c460
        /*047c*/ 	.short	0x010a
        /*047e*/ 	.byte	0x3f
	.zero		1


	//   ....[55]....
        /*0480*/ 	.word	0x000075a0
        /*0484*/ 	.word	0x00000005
        /*0488*/ 	.word	0x0001c420
        /*048c*/ 	.short	0x010a
        /*048e*/ 	.byte	0x3f
	.zero		1


	//   ....[56]....
        /*0490*/ 	.word	0x00007870
        /*0494*/ 	.word	0x00000005
        /*0498*/ 	.word	0x0001c460
        /*049c*/ 	.short	0x010a
        /*049e*/ 	.byte	0x3f
	.zero		1


	//   ....[57]....
        /*04a0*/ 	.word	0x00007af0
        /*04a4*/ 	.word	0x00000006
        /*04a8*/ 	.word	0x0001c460
        /*04ac*/ 	.short	0x010a
        /*04ae*/ 	.byte	0x3f
	.zero		1


	//   ....[58]....
        /*04b0*/ 	.word	0x00007db0
        /*04b4*/ 	.word	0x00000006
        /*04b8*/ 	.word	0x0001c420
        /*04bc*/ 	.short	0x010a
        /*04be*/ 	.byte	0x3f
	.zero		1


	//   ....[59]....
        /*04c0*/ 	.word	0x000080b0
        /*04c4*/ 	.word	0x00000006
        /*04c8*/ 	.word	0x0001c460
        /*04cc*/ 	.short	0x010a
        /*04ce*/ 	.byte	0x3f
	.zero		1


	//   ....[60]....
        /*04d0*/ 	.word	0x000083d0
        /*04d4*/ 	.word	0x00000006
        /*04d8*/ 	.word	0x0001c420
        /*04dc*/ 	.short	0x010a
        /*04de*/ 	.byte	0x3f
	.zero		1


	//   ....[61]....
        /*04e0*/ 	.word	0x000087c0
        /*04e4*/ 	.word	0x00000006
        /*04e8*/ 	.word	0x0001c420
        /*04ec*/ 	.short	0x010a
        /*04ee*/ 	.byte	0x3f
	.zero		1


	//   ....[62]....
        /*04f0*/ 	.word	0x00008ba0
        /*04f4*/ 	.word	0x00000003
        /*04f8*/ 	.word	0x0001c440
        /*04fc*/ 	.short	0x010a
        /*04fe*/ 	.byte	0x3f
	.zero		1


	//   ....[63]....
        /*0500*/ 	.word	0x00008c00
        /*0504*/ 	.word	0x00000005
        /*0508*/ 	.word	0x0001c448
        /*050c*/ 	.short	0x010a
        /*050e*/ 	.byte	0x3f
	.zero		1


	//   ....[64]....
        /*0510*/ 	.word	0x00008c60
        /*0514*/ 	.word	0x00000003
        /*0518*/ 	.word	0x0001c400
        /*051c*/ 	.short	0x010a
        /*051e*/ 	.byte	0x3f
	.zero		1


	//   ....[65]....
        /*0520*/ 	.word	0x00008cc0
        /*0524*/ 	.word	0x00000007
        /*0528*/ 	.word	0x0001c400
        /*052c*/ 	.short	0x010a
        /*052e*/ 	.byte	0x3f
	.zero		1


	//   ....[66]....
        /*0530*/ 	.word	0x00008d20
        /*0534*/ 	.word	0x00000038
        /*0538*/ 	.word	0x00000000
        /*053c*/ 	.short	0x010a
        /*053e*/ 	.byte	0x3f
	.zero		1


	//   ....[67]....
        /*0540*/ 	.word	0x00008d80
        /*0544*/ 	.word	0x0000000a
        /*0548*/ 	.word	0x0001c4a0
        /*054c*/ 	.short	0x010a
        /*054e*/ 	.byte	0x3f
	.zero		1


	//   ....[68]....
        /*0550*/ 	.word	0x00008dd0
        /*0554*/ 	.word	0x00000003
        /*0558*/ 	.word	0x0001c490
        /*055c*/ 	.short	0x010a
        /*055e*/ 	.byte	0x3f
	.zero		1


	//   ....[69]....
        /*0560*/ 	.word	0x00008e30
        /*0564*/ 	.word	0x00000003
        /*0568*/ 	.word	0x00000000
        /*056c*/ 	.short	0x010a
        /*056e*/ 	.byte	0x3f
	.zero		1


	//   ....[70]....
        /*0570*/ 	.word	0x00008e80
        /*0574*/ 	.word	0x00000043
        /*0578*/ 	.word	0x0001c490
        /*057c*/ 	.short	0x010a
        /*057e*/ 	.byte	0x3f
	.zero		1


	//   ....[71]....
        /*0580*/ 	.word	0x00008ed0
        /*0584*/ 	.word	0x00000003
        /*0588*/ 	.word	0x0001c490
        /*058c*/ 	.short	0x010a
        /*058e*/ 	.byte	0x3f
	.zero		1


	//   ....[72]....
        /*0590*/ 	.word	0x00008f20
        /*0594*/ 	.word	0x00000003
        /*0598*/ 	.word	0x0001c490
        /*059c*/ 	.short	0x010a
        /*059e*/ 	.byte	0x3f
	.zero		1


	//   ....[73]....
        /*05a0*/ 	.word	0x00008f80
        /*05a4*/ 	.word	0x00000003
        /*05a8*/ 	.word	0x0001c4a0
        /*05ac*/ 	.short	0x010a
        /*05ae*/ 	.byte	0x3f
	.zero		1


	//   ....[74]....
        /*05b0*/ 	.word	0x00008fe0
        /*05b4*/ 	.word	0x00000003
        /*05b8*/ 	.word	0x0001c480
        /*05bc*/ 	.short	0x010a
        /*05be*/ 	.byte	0x3f
	.zero		1


	//   ....[75]....
        /*05c0*/ 	.word	0x00009040
        /*05c4*/ 	.word	0x00000008
        /*05c8*/ 	.word	0x0001c480
        /*05cc*/ 	.short	0x010a
        /*05ce*/ 	.byte	0x3f
	.zero		1


	//   ....[76]....
        /*05d0*/ 	.word	0x00009090
        /*05d4*/ 	.word	0x00000004
        /*05d8*/ 	.word	0x0001c460
        /*05dc*/ 	.short	0x010a
        /*05de*/ 	.byte	0x3f
	.zero		1


	//   ....[77]....
        /*05e0*/ 	.word	0x000090e0
        /*05e4*/ 	.word	0x00000005
        /*05e8*/ 	.word	0x0001c420
        /*05ec*/ 	.short	0x010a
        /*05ee*/ 	.byte	0x3f
	.zero		1


	//   ....[78]....
        /*05f0*/ 	.word	0x00009130
        /*05f4*/ 	.word	0x00000005
        /*05f8*/ 	.word	0x0001c460
        /*05fc*/ 	.short	0x010a
        /*05fe*/ 	.byte	0x3f
	.zero		1


	//   ....[79]....
        /*0600*/ 	.word	0x00009180
        /*0604*/ 	.word	0x00000006
        /*0608*/ 	.word	0x0001c460
        /*060c*/ 	.short	0x010a
        /*060e*/ 	.byte	0x3f
	.zero		1


	//   ....[80]....
        /*0610*/ 	.word	0x000091d0
        /*0614*/ 	.word	0x00000006
        /*0618*/ 	.word	0x0001c420
        /*061c*/ 	.short	0x010a
        /*061e*/ 	.byte	0x3f
	.zero		1


	//   ....[81]....
        /*0620*/ 	.word	0x00009220
        /*0624*/ 	.word	0x00000006
        /*0628*/ 	.word	0x0001c460
        /*062c*/ 	.short	0x010a
        /*062e*/ 	.byte	0x3f
	.zero		1


	//   ....[82]....
        /*0630*/ 	.word	0x00009270
        /*0634*/ 	.word	0x00000006
        /*0638*/ 	.word	0x0001c420
        /*063c*/ 	.short	0x010a
        /*063e*/ 	.byte	0x3f
	.zero		1


	//   ....[83]....
        /*0640*/ 	.word	0x000092c0
        /*0644*/ 	.word	0x00000006
        /*0648*/ 	.word	0x0001c420
        /*064c*/ 	.short	0x010a
        /*064e*/ 	.byte	0x3f
	.zero		1


	//----- nvinfo : EIATTR_NUM_MBARRIERS
	.align		4
.L_37:
        /*0650*/ 	.byte	0x03, 0x38
        /*0652*/ 	.short	0x001c


	//----- nvinfo : EIATTR_EXIT_INSTR_OFFSETS
	.align		4
        /*0654*/ 	.byte	0x04, 0x1c
        /*0656*/ 	.short	(.L_39 - .L_38)


	//   ....[0]....
.L_38:
        /*0658*/ 	.word	0x00000ad0


	//   ....[1]....
        /*065c*/ 	.word	0x00005d40


	//   ....[2]....
        /*0660*/ 	.word	0x00005da0


	//   ....[3]....
        /*0664*/ 	.word	0x00007260


	//   ....[4]....
        /*0668*/ 	.word	0x000082a0


	//   ....[5]....
        /*066c*/ 	.word	0x00008b80


	//----- nvinfo : EIATTR_MAX_THREADS
	.align		4
.L_39:
        /*0670*/ 	.byte	0x04, 0x05
        /*0672*/ 	.short	(.L_41 - .L_40)
.L_40:
        /*0674*/ 	.word	0x00000180
        /*0678*/ 	.word	0x00000001
        /*067c*/ 	.word	0x00000001


	//----- nvinfo : EIATTR_CRS_STACK_SIZE
	.align		4
.L_41:
        /*0680*/ 	.byte	0x04, 0x1e
        /*0682*/ 	.short	(.L_43 - .L_42)
.L_42:
        /*0684*/ 	.word	0x00000000


	//----- nvinfo : EIATTR_CBANK_PARAM_SIZE
	.align		4
.L_43:
        /*0688*/ 	.byte	0x03, 0x19
        /*068a*/ 	.short	0x0ef0


	//----- nvinfo : EIATTR_PARAM_CBANK
	.align		4
        /*068c*/ 	.byte	0x04, 0x0a
        /*068e*/ 	.short	(.L_45 - .L_44)
	.align		4
.L_44:
        /*0690*/ 	.word	index@(.nv.constant0._ZN7cutlass13device_kernelINS_4fmha6kernel28FmhaKernelTmaWarpSpecializedINS1_10collective33FmhaBwdMainloopTmaWarpSpecializedINS_6half_tEfN4cute5tupleIJNS7_1CILi64EEENS9_ILi128EEESA_EEENS4_16FusionBwdAdapterINS4_13DefaultFusionEEEJEEENS4_17FmhaBwdEpilogueKVIS6_fNS8_IJSA_SA_SA_EEEEENS2_23TileSchedulerBwdAdapterINS2_23IndividualTileSchedulerEEEJEEEEEvNT_6ParamsE)
        /*0694*/ 	.short	0x0210
        /*0696*/ 	.short	0x0ef0


	//----- nvinfo : EIATTR_SW_WAR
	.align		4
.L_45:
        /*0698*/ 	.byte	0x04, 0x36
        /*069a*/ 	.short	(.L_47 - .L_46)
.L_46:
        /*069c*/ 	.word	0x00000008
.L_47:


//--------------------- .nv.callgraph             --------------------------
	.section	.nv.callgraph,"",@"SHT_CUDA_CALLGRAPH"
	.align	4
	.sectionentsize	8
	.align		4
        /*0000*/ 	.word	0x00000000
	.align		4
        /*0004*/ 	.word	0xffffffff
	.align		4
        /*0008*/ 	.word	index@(_ZN7cutlass13device_kernelINS_4fmha6kernel28FmhaKernelTmaWarpSpecializedINS1_10collective33FmhaBwdMainloopTmaWarpSpecializedINS_6half_tEfN4cute5tupleIJNS7_1CILi64EEENS9_ILi128EEESA_EEENS4_16FusionBwdAdapterINS4_13DefaultFusionEEEJEEENS4_17FmhaBwdEpilogueKVIS6_fNS8_IJSA_SA_SA_EEEEENS2_23TileSchedulerBwdAdapterINS2_23IndividualTileSchedulerEEEJEEEEEvNT_6ParamsE)
	.align		4
        /*000c*/ 	.word	index@(__assertfail)
	.align		4
        /*0010*/ 	.word	0x00000000
	.align		4
        /*0014*/ 	.word	0xfffffffe
	.align		4
        /*0018*/ 	.word	0x00000000
	.align		4
        /*001c*/ 	.word	0xfffffffd
	.align		4
        /*0020*/ 	.word	0x00000000
	.align		4
        /*0024*/ 	.word	0xfffffffc


//--------------------- .nv.constant4             --------------------------
	.section	.nv.constant4,"a",@progbits
	.align	8
	.align		8
.nv.constant4:
        /*0000*/ 	.dword	__assertfail
	.align		8
        /*0008*/ 	.dword	__unnamed_1
	.align		8
        /*0010*/ 	.dword	_ZN39_INTERNAL_00945596_4_k_cu_5738feb6_35564cuda3std3__45__cpo5beginE
	.align		8
        /*0018*/ 	.dword	_ZN39_INTERNAL_00945596_4_k_cu_5738feb6_35564cuda3std3__45__cpo3endE
	.align		8
        /*0020*/ 	.dword	_ZN39_INTERNAL_00945596_4_k_cu_5738feb6_35564cuda3std3__45__cpo6cbeginE
	.align		8
        /*0028*/ 	.dword	_ZN39_INTERNAL_00945596_4_k_cu_5738feb6_35564cuda3std3__45__cpo4cendE
	.align		8
        /*0030*/ 	.dword	_ZN39_INTERNAL_00945596_4_k_cu_5738feb6_35564cuda3std3__441_GLOBAL__N__00945596_4_k_cu_5738feb6_35566ignoreE
	.align		8
        /*0038*/ 	.dword	_ZN39_INTERNAL_00945596_4_k_cu_5738feb6_35564cuda3std3__419piecewise_constructE
	.align		8
        /*0040*/ 	.dword	_ZN39_INTERNAL_00945596_4_k_cu_5738feb6_35564cuda3std3__48in_placeE
	.align		8
        /*0048*/ 	.dword	_ZN39_INTERNAL_00945596_4_k_cu_5738feb6_35564cuda3std6ranges3__45__cpo4swapE
	.align		8
        /*0050*/ 	.dword	_ZN39_INTERNAL_00945596_4_k_cu_5738feb6_35564cuda3std6ranges3__45__cpo9iter_moveE
	.align		8
        /*0058*/ 	.dword	_ZN39_INTERNAL_00945596_4_k_cu_5738feb6_35564cute7productE
	.align		8
        /*0060*/ 	.dword	_ZN39_INTERNAL_00945596_4_k_cu_5738feb6_35564cute1_E
	.align		8
        /*0068*/ 	.dword	$str$24
	.align		8
        /*0070*/ 	.dword	$str$25


//--------------------- .text._ZN7cutlass13device_kernelINS_4fmha6kernel28FmhaKernelTmaWarpSpecializedINS1_10collective33FmhaBwdMainloopTmaWarpSpecializedINS_6half_tEfN4cute5tupleIJNS7_1CILi64EEENS9_ILi128EEESA_EEENS4_16FusionBwdAdapterINS4_13DefaultFusionEEEJEEENS4_17FmhaBwdEpilogueKVIS6_fNS8_IJSA_SA_SA_EEEEENS2_23TileSchedulerBwdAdapterINS2_23IndividualTileSchedulerEEEJEEEEEvNT_6ParamsE --------------------------
	.section	.text._ZN7cutlass13device_kernelINS_4fmha6kernel28FmhaKernelTmaWarpSpecializedINS1_10collective33FmhaBwdMainloopTmaWarpSpecializedINS_6half_tEfN4cute5tupleIJNS7_1CILi64EEENS9_ILi128EEESA_EEENS4_16FusionBwdAdapterINS4_13DefaultFusionEEEJEEENS4_17FmhaBwdEpilogueKVIS6_fNS8_IJSA_SA_SA_EEEEENS2_23TileSchedulerBwdAdapterINS2_23IndividualTileSchedulerEEEJEEEEEvNT_6ParamsE,"ax",@progbits
	.align	128
.text._ZN7cutlass13device_kernelINS_4fmha6kernel28FmhaKernelTmaWarpSpecializedINS1_10collective33FmhaBwdMainloopTmaWarpSpecializedINS_6half_tEfN4cute5tupleIJNS7_1CILi64EEENS9_ILi128EEESA_EEENS4_16FusionBwdAdapterINS4_13DefaultFusionEEEJEEENS4_17FmhaBwdEpilogueKVIS6_fNS8_IJSA_SA_SA_EEEEENS2_23TileSchedulerBwdAdapterINS2_23IndividualTileSchedulerEEEJEEEEEvNT_6ParamsE:
        .type           _ZN7cutlass13device_kernelINS_4fmha6kernel28FmhaKernelTmaWarpSpecializedINS1_10collective33FmhaBwdMainloopTmaWarpSpecializedINS_6half_tEfN4cute5tupleIJNS7_1CILi64EEENS9_ILi128EEESA_EEENS4_16FusionBwdAdapterINS4_13DefaultFusionEEEJEEENS4_17FmhaBwdEpilogueKVIS6_fNS8_IJSA_SA_SA_EEEEENS2_23TileSchedulerBwdAdapterINS2_23IndividualTileSchedulerEEEJEEEEEvNT_6ParamsE,@function
        .size           _ZN7cutlass13device_kernelINS_4fmha6kernel28FmhaKernelTmaWarpSpecializedINS1_10collective33FmhaBwdMainloopTmaWarpSpecializedINS_6half_tEfN4cute5tupleIJNS7_1CILi64EEENS9_ILi128EEESA_EEENS4_16FusionBwdAdapterINS4_13DefaultFusionEEEJEEENS4_17FmhaBwdEpilogueKVIS6_fNS8_IJSA_SA_SA_EEEEENS2_23TileSchedulerBwdAdapterINS2_23IndividualTileSchedulerEEEJEEEEEvNT_6ParamsE,(.L_x_149 - _ZN7cutlass13device_kernelINS_4fmha6kernel28FmhaKernelTmaWarpSpecializedINS1_10collective33FmhaBwdMainloopTmaWarpSpecializedINS_6half_tEfN4cute5tupleIJNS7_1CILi64EEENS9_ILi128EEESA_EEENS4_16FusionBwdAdapterINS4_13DefaultFusionEEEJEEENS4_17FmhaBwdEpilogueKVIS6_fNS8_IJSA_SA_SA_EEEEENS2_23TileSchedulerBwdAdapterINS2_23IndividualTileSchedulerEEEJEEEEEvNT_6ParamsE)
        .other          _ZN7cutlass13device_kernelINS_4fmha6kernel28FmhaKernelTmaWarpSpecializedINS1_10collective33FmhaBwdMainloopTmaWarpSpecializedINS_6half_tEfN4cute5tupleIJNS7_1CILi64EEENS9_ILi128EEESA_EEENS4_16FusionBwdAdapterINS4_13DefaultFusionEEEJEEENS4_17FmhaBwdEpilogueKVIS6_fNS8_IJSA_SA_SA_EEEEENS2_23TileSchedulerBwdAdapterINS2_23IndividualTileSchedulerEEEJEEEEEvNT_6ParamsE,@"STO_CUDA_ENTRY STV_DEFAULT"
_ZN7cutlass13device_kernelINS_4fmha6kernel28FmhaKernelTmaWarpSpecializedINS1_10collective33FmhaBwdMainloopTmaWarpSpecializedINS_6half_tEfN4cute5tupleIJNS7_1CILi64EEENS9_ILi128EEESA_EEENS4_16FusionBwdAdapterINS4_13DefaultFusionEEEJEEENS4_17FmhaBwdEpilogueKVIS6_fNS8_IJSA_SA_SA_EEEEENS2_23TileSchedulerBwdAdapterINS2_23IndividualTileSchedulerEEEJEEEEEvNT_6ParamsE:
[----:B------:R-:W1:Y:S02]  /*0000*/  LDC R1, c[0x0][0x28] ;  /* 0x00000a00ff017b82 */ /* 0x000e640000000800 */
[----:B-1----:R-:W-:Y:S01]  /*0010*/  VIADD R1, R1, 0xffffff60 ;  /* 0xffffff6001017836 */ /* 0x002fe20000000000 */
[----:B------:R-:W1:Y:S01]  /*0020*/  S2R R2, SR_TID.X ;  /* 0x0000000000027919 */ /* 0x000e620000002100 */
[----:B------:R-:W-:Y:S01]  /*0030*/  ELECT P1, URZ, PT ;  /* 0x00000000003f782f */ /* 0x000fe20003820000 */
[----:B------:R-:W-:Y:S01]  /*0040*/  BSSY B0, `(.L_x_0) ;  /* 0x0000020000007945 */ /* 0x000fe20003800000 */
[----:B-1----:R-:W-:-:S05]  /*0050*/  SHF.R.U32.HI R0, RZ, 0x5, R2 ;  /* 0x00000005ff007819 */ /* 0x002fca0000011602 */
[----:B------:R-:W1:Y:S02]  /*0060*/  SHFL.IDX PT, R3, R0, RZ, 0x1f ;  /* 0x00001fff00037589 */ /* 0x000e6400000e0000 */
[----:B-1----:R-:W-:Y:S02]  /*0070*/  R2UR UR5, R3 ;  /* 0x00000000030572ca */ /* 0x002fe400000e0000 */
[----:B------:R-:W-:-:S06]  /*0080*/  SHF.R.U32.HI R3, RZ, 0x7, R2 ;  /* 0x00000007ff037819 */ /* 0x000fcc0000011602 */
[----:B------:R-:W1:Y:S05]  /*0090*/  SHFL.IDX PT, R3, R3, RZ, 0x1f ;  /* 0x00001fff03037589 */ /* 0x000e6a00000e0000 */
[----:B------:R-:W-:Y:S02]  /*00a0*/  USHF.R.S32.HI UR4, URZ, 0x1f, UR5 ;  /* 0x0000001f3f047899 */ /* 0x000fe40008011405 */
[----:B------:R-:W-:Y:S02]  /*00b0*/  ISETP.NE.OR P0, PT, RZ, UR5, !P1 ;  /* 0x00000005ff007c0c */ /* 0x000fe4000cf05670 */
[----:B------:R-:W-:-:S04]  /*00c0*/  ULEA.HI UR4, UR4, UR5, URZ, 0x2 ;  /* 0x0000000504047291 */ /* 0x000fc8000f8f103f */
[----:B------:R-:W-:-:S04]  /*00d0*/  ULOP3.LUT UR4, UR4, 0xfffffffc, URZ, 0xc0, !UPT ;  /* 0xfffffffc04047892 */ /* 0x000fc8000f8ec03f */
[----:B------:R-:W-:-:S03]  /*00e0*/  UIADD3 UR5, UR5, -UR4, URZ ;  /* 0x8000000405057290 */ /* 0x000fc6000fffe03f */
[----:B------:R-:W-:Y:S09]  /*00f0*/  @P0 BRA `(.L_x_1) ;  /* 0x0000000000500947 */ /* 0x000ff20003800000 */
[----:B------:R-:W-:Y:S02]  /*0100*/  ULDC.64 UR6, c[0x0][0x198] ;  /* 0x0000660000067ab9 */ /* 0x000fe40000000a00 */
[----:B------:R-:W-:Y:S02]  /*0110*/  UIADD3 UR8, UP0, UR6, 0xf0, URZ ;  /* 0x000000f006087890 */ /* 0x000fe4000ff1e03f */
[----:B------:R-:W-:Y:S02]  /*0120*/  UIADD3 UR10, UP1, UR6, 0x1f0, URZ ;  /* 0x000001f0060a7890 */ /* 0x000fe4000ff3e03f */
[----:B------:R-:W-:Y:S02]  /*0130*/  UIADD3 UR12, UP2, UR6, 0x2f0, URZ ;  /* 0x000002f0060c7890 */ /* 0x000fe4000ff5e03f */
[----:B------:R-:W-:Y:S02]  /*0140*/  UIADD3 UR14, UP3, UR6, 0x3f0, URZ ;  /* 0x000003f0060e7890 */ /* 0x000fe4000ff7e03f */
[----:B------:R-:W-:-:S02]  /*0150*/  UIADD3 UR16, UP4, UR6, 0x5f0, URZ ;  /* 0x000005f006107890 */ /* 0x000fc4000ff9e03f */
[----:B------:R-:W-:Y:S02]  /*0160*/  UIADD3.X UR9, URZ, UR7, URZ, UP0, !UPT ;  /* 0x000000073f097290 */ /* 0x000fe400087fe43f */
[----:B------:R-:W-:Y:S02]  /*0170*/  UIADD3 UR6, UP5, UR6, 0x4f0, URZ ;  /* 0x000004f006067890 */ /* 0x000fe4000ffbe03f */
[----:B------:R-:W-:Y:S02]  /*0180*/  UIADD3.X UR11, URZ, UR7, URZ, UP1, !UPT ;  /* 0x000000073f0b7290 */ /* 0x000fe40008ffe43f */
[----:B------:R-:W-:Y:S02]  /*0190*/  UIADD3.X UR13, URZ, UR7, URZ, UP2, !UPT ;  /* 0x000000073f0d7290 */ /* 0x000fe400097fe43f */
[----:B------:R-:W-:Y:S01]  /*01a0*/  UIADD3.X UR15, URZ, UR7, URZ, UP3, !UPT ;  /* 0x000000073f0f7290 */ /* 0x000fe20009ffe43f */
[----:B------:R2:W-:Y:S01]  /*01b0*/  UTMACCTL.PF [UR8] ;  /* 0x00000000080079b9 */ /* 0x0005e20008040000 */
[----:B------:R-:W-:-:S03]  /*01c0*/  UIADD3.X UR17, URZ, UR7, URZ, UP4, !UPT ;  /* 0x000000073f117290 */ /* 0x000fc6000a7fe43f */
[----:B------:R2:W-:Y:S01]  /*01d0*/  UTMACCTL.PF [UR10] ;  /* 0x000000000a0079b9 */ /* 0x0005e20008040000 */
[----:B------:R-:W-:Y:S01]  /*01e0*/  UIADD3.X UR7, URZ, UR7, URZ, UP5, !UPT ;  /* 0x000000073f077290 */ /* 0x000fe2000affe43f */
[----:B------:R2:W-:Y:S02]  /*01f0*/  UTMACCTL.PF [UR12] ;  /* 0x000000000c0079b9 */ /* 0x0005e40008040000 */
[----:B------:R2:W-:Y:S02]  /*0200*/  UTMACCTL.PF [UR14] ;  /* 0x000000000e0079b9 */ /* 0x0005e40008040000 */
[----:B------:R2:W-:Y:S04]  /*0210*/  UTMACCTL.PF [UR16] ;  /* 0x00000000100079b9 */ /* 0x0005e80008040000 */
[----:B------:R2:W-:Y:S02]  /*0220*/  UTMACCTL.PF [UR6] ;  /* 0x00000000060079b9 */ /* 0x0005e40008040000 */
[----:B--2---:R-:W-:Y:S01]  /*0230*/  NOP ;  /* 0x0000000000007918 */ /* 0x004fe20000000000 */
.L_x_1:
[----:B------:R-:W-:Y:S05]  /*0240*/  BSYNC B0 ;  /* 0x0000000000007941 */ /* 0x000fea0003800000 */
.L_x_0:
[----:B------:R-:W2:Y:S01]  /*0250*/  SHFL.IDX PT, R4, R0, RZ, 0x1f ;  /* 0x00001fff00047589 */ /* 0x000ea200000e0000 */
[----:B-1----:R-:W-:Y:S01]  /*0260*/  R2UR UR12, R3 ;  /* 0x00000000030c72ca */ /* 0x002fe200000e0000 */
[----:B------:R-:W-:-:S12]  /*0270*/  UISETP.NE.AND UP0, UPT, UR5, 0x1, UPT ;  /* 0x000000010500788c */ /* 0x000fd8000bf05270 */
[----:B------:R-:W-:Y:S02]  /*0280*/  UIADD3 UR38, UR12, -0x1, URZ ;  /* 0xffffffff0c267890 */ /* 0x000fe4000fffe03f */
[----:B------:R-:W-:Y:S02]  /*0290*/  ULOP3.LUT UP2, URZ, UR12, UR5, URZ, 0xfc, !UPT ;  /* 0x000000050c3f7292 */ /* 0x000fe4000f84fc3f */
[----:B------:R-:W-:Y:S02]  /*02a0*/  UISETP.EQ.AND UP1, UPT, UR12, URZ, !UP0 ;  /* 0x0000003f0c00728c */ /* 0x000fe4000c722270 */
[----:B------:R-:W-:Y:S02]  /*02b0*/  UISETP.GE.U32.AND UP3, UPT, UR38, 0x4, UPT ;  /* 0x000000042600788c */ /* 0x000fe4000bf66070 */
[----:B------:R-:W-:Y:S01]  /*02c0*/  USEL UR7, URZ, 0x2, UP2 ;  /* 0x000000023f077887 */ /* 0x000fe20009000000 */
[----:B--2---:R-:W-:Y:S01]  /*02d0*/  ISETP.NE.AND P0, PT, R4, RZ, PT ;  /* 0x000000ff0400720c */ /* 0x004fe20003f05270 */
[----:B------:R-:W-:-:S02]  /*02e0*/  USEL UR4, URZ, 0x1, !UP1 ;  /* 0x000000013f047887 */ /* 0x000fc4000c800000 */
[----:B------:R-:W-:Y:S02]  /*02f0*/  USEL UR7, UR7, 0x1, UP3 ;  /* 0x0000000107077887 */ /* 0x000fe40009800000 */
[----:B------:R-:W-:-:S08]  /*0300*/  USEL UR4, UR4, 0x2, UP3 ;  /* 0x0000000204047887 */ /* 0x000fd00009800000 */
[----:B------:R-:W-:Y:S05]  /*0310*/  @P0 BRA `(.L_x_2) ;  /* 0x0000000000580947 */ /* 0x000fea0003800000 */
[----:B------:R-:W1:Y:S01]  /*0320*/  S2UR UR8, SR_CgaCtaId ;  /* 0x00000000000879c3 */ /* 0x000e620000008800 */
[----:B------:R-:W-:Y:S01]  /*0330*/  UMOV UR6, 0x400 ;  /* 0x0000040000067882 */ /* 0x000fe20000000000 */
[----:B------:R-:W-:Y:S01]  /*0340*/  UMOV UR9, 0x1 ;  /* 0x0000000100097882 */ /* 0x000fe20000000000 */
[----:B------:R-:W-:Y:S01]  /*0350*/  UMOV UR10, 0x80 ;  /* 0x00000080000a7882 */ /* 0x000fe20000000000 */
[----:B------:R-:W-:Y:S01]  /*0360*/  ELECT P0, URZ, PT ;  /* 0x00000000003f782f */ /* 0x000fe20003800000 */
[----:B------:R-:W-:-:S04]  /*0370*/  UIADD3 UR10, -UR10, 0x100000, URZ ;  /* 0x001000000a0a7890 */ /* 0x000fc8000fffe13f */
[----:B------:R-:W-:Y:S02]  /*0380*/  USHF.L.U32 UR11, UR10, 0xb, URZ ;  /* 0x0000000b0a0b7899 */ /* 0x000fe4000800063f */
[----:B------:R-:W-:Y:S02]  /*0390*/  USHF.L.U32 UR10, UR10, 0x1, URZ ;  /* 0x000000010a0a7899 */ /* 0x000fe4000800063f */
[----:B-1----:R-:W-:Y:S02]  /*03a0*/  ULEA UR6, UR8, UR6, 0x18 ;  /* 0x0000000608067291 */ /* 0x002fe4000f8ec03f */
[----:B------:R-:W-:-:S04]  /*03b0*/  UIADD3 UR8, -UR9, 0x100000, URZ ;  /* 0x0010000009087890 */ /* 0x000fc8000fffe13f */
[----:B------:R-:W-:Y:S02]  /*03c0*/  USHF.L.U32 UR9, UR8, 0xb, URZ ;  /* 0x0000000b08097899 */ /* 0x000fe4000800063f */
[----:B------:R-:W-:Y:S01]  /*03d0*/  USHF.L.U32 UR8, UR8, 0x1, URZ ;  /* 0x0000000108087899 */ /* 0x000fe2000800063f */
[----:B------:R-:W1:Y:S11]  /*03e0*/  FENCE.VIEW.ASYNC.S ;  /* 0x00000000000073c6 */ /* 0x000e760000000000 */
[----:B-1----:R1:W2:Y:S01]  /*03f0*/  SYNCS.EXCH.64 URZ, [UR6+0x1c440], UR8 ;  /* 0x01c44008063f75b2 */ /* 0x0022a20008000100 */
[----:B------:R1:W3:Y:S01]  /*0400*/  SYNCS.EXCH.64 URZ, [UR6+0x1c460], UR10 ;  /* 0x01c4600a063f75b2 */ /* 0x0002e20008000100 */
[----:B------:R1:W4:Y:S01]  /*0410*/  SYNCS.EXCH.64 URZ, [UR6+0x1c448], UR8 ;  /* 0x01c44808063f75b2 */ /* 0x0003220008000100 */
[----:B------:R1:W1:Y:S01]  /*0420*/  SYNCS.EXCH.64 URZ, [UR6+0x1c468], UR10 ;  /* 0x01c4680a063f75b2 */ /* 0x0002620008000100 */
[----:B------:R1:W1:Y:S01]  /*0430*/  SYNCS.EXCH.64 URZ, [UR6+0x1c450], UR8 ;  /* 0x01c45008063f75b2 */ /* 0x0002620008000100 */
[----:B------:R1:W1:Y:S01]  /*0440*/  SYNCS.EXCH.64 URZ, [UR6+0x1c470], UR10 ;  /* 0x01c4700a063f75b2 */ /* 0x0002620008000100 */
[----:B------:R1:W1:Y:S01]  /*0450*/  SYNCS.EXCH.64 URZ, [UR6+0x1c458], UR8 ;  /* 0x01c45808063f75b2 */ /* 0x0002620008000100 */
[----:B------:R1:W1:Y:S01]  /*0460*/  SYNCS.EXCH.64 URZ, [UR6+0x1c478], UR10 ;  /* 0x01c4780a063f75b2 */ /* 0x0002620008000100 */
[----:B------:R-:W-:Y:S01]  /*0470*/  NOP ;  /* 0x0000000000007918 */ /* 0x000fe20000000000 */
.L_x_2:
[----:B------:R-:W5:Y:S01]  /*0480*/  SHFL.IDX PT, R3, R0, RZ, 0x1f ;  /* 0x00001fff00037589 */ /* 0x000f6200000e0000 */
[----:B------:R-:W-:Y:S01]  /*0490*/  NOP ;  /* 0x0000000000007918 */ /* 0x000fe20000000000 */
[----:B-----5:R-:W-:-:S13]  /*04a0*/  ISETP.NE.AND P0, PT, R3, RZ, PT ;  /* 0x000000ff0300720c */ /* 0x020fda0003f05270 */
[----:B------:R-:W-:Y:S05]  /*04b0*/  @P0 BRA `(.L_x_3) ;  /* 0x0000000000580947 */ /* 0x000fea0003800000 */
[----:B-1----:R-:W1:Y:S01]  /*04c0*/  S2UR UR8, SR_CgaCtaId ;  /* 0x00000000000879c3 */ /* 0x002e620000008800 */
[----:B------:R-:W-:Y:S01]  /*04d0*/  UMOV UR6, 0x400 ;  /* 0x0000040000067882 */ /* 0x000fe20000000000 */
[----:B------:R-:W-:Y:S01]  /*04e0*/  UMOV UR10, 0x1 ;  /* 0x00000001000a7882 */ /* 0x000fe20000000000 */
[----:B------:R-:W-:Y:S01]  /*04f0*/  UMOV UR9, 0x100 ;  /* 0x0000010000097882 */ /* 0x000fe20000000000 */
[----:B------:R-:W-:-:S04]  /*0500*/  UIADD3 UR10, -UR10, 0x100000, URZ ;  /* 0x001000000a0a7890 */ /* 0x000fc8000fffe13f */
[----:B------:R-:W-:Y:S02]  /*0510*/  USHF.L.U32 UR11, UR10, 0xb, URZ ;  /* 0x0000000b0a0b7899 */ /* 0x000fe4000800063f */
[----:B------:R-:W-:Y:S01]  /*0520*/  USHF.L.U32 UR10, UR10, 0x1, URZ ;  /* 0x000000010a0a7899 */ /* 0x000fe2000800063f */
[----:B------:R-:W-:Y:S01]  /*0530*/  ELECT P0, URZ, PT ;  /* 0x00000000003f782f */ /* 0x000fe20003800000 */
[----:B-1----:R-:W-:Y:S02]  /*0540*/  ULEA UR6, UR8, UR6, 0x18 ;  /* 0x0000000608067291 */ /* 0x002fe4000f8ec03f */
[----:B------:R-:W-:-:S04]  /*0550*/  UIADD3 UR8, -UR9, 0x100000, URZ ;  /* 0x0010000009087890 */ /* 0x000fc8000fffe13f */
[----:B------:R-:W-:Y:S02]  /*0560*/  USHF.L.U32 UR9, UR8, 0xb, URZ ;  /* 0x0000000b08097899 */ /* 0x000fe4000800063f */
[----:B------:R-:W-:Y:S01]  /*0570*/  USHF.L.U32 UR8, UR8, 0x1, URZ ;  /* 0x0000000108087899 */ /* 0x000fe2000800063f */
[----:B------:R-:W1:Y:S03]  /*0580*/  FENCE.VIEW.ASYNC.S ;  /* 0x00000000000073c6 */ /* 0x000e660000000000 */
[----:B-1----:R1:W1:Y:S08]  /*0590*/  SYNCS.EXCH.64 URZ, [UR6+0x1c400], UR10 ;  /* 0x01c4000a063f75b2 */ /* 0x0022700008000100 */
[----:B------:R1:W1:Y:S01]  /*05a0*/  SYNCS.EXCH.64 URZ, [UR6+0x1c420], UR8 ;  /* 0x01c42008063f75b2 */ /* 0x0002620008000100 */
[----:B------:R1:W1:Y:S01]  /*05b0*/  SYNCS.EXCH.64 URZ, [UR6+0x1c408], UR10 ;  /* 0x01c4080a063f75b2 */ /* 0x0002620008000100 */
[----:B------:R1:W1:Y:S01]  /*05c0*/  SYNCS.EXCH.64 URZ, [UR6+0x1c428], UR8 ;  /* 0x01c42808063f75b2 */ /* 0x0002620008000100 */
[----:B------:R1:W1:Y:S01]  /*05d0*/  SYNCS.EXCH.64 URZ, [UR6+0x1c410], UR10 ;  /* 0x01c4100a063f75b2 */ /* 0x0002620008000100 */
[----:B------:R1:W1:Y:S01]  /*05e0*/  SYNCS.EXCH.64 URZ, [UR6+0x1c430], UR8 ;  /* 0x01c43008063f75b2 */ /* 0x0002620008000100 */
[----:B------:R1:W1:Y:S01]  /*05f0*/  SYNCS.EXCH.64 URZ, [UR6+0x1c418], UR10 ;  /* 0x01c4180a063f75b2 */ /* 0x0002620008000100 */
[----:B------:R1:W1:Y:S01]  /*0600*/  SYNCS.EXCH.64 URZ, [UR6+0x1c438], UR8 ;  /* 0x01c43808063f75b2 */ /* 0x0002620008000100 */
[----:B------:R-:W-:Y:S01]  /*0610*/  NOP ;  /* 0x0000000000007918 */ /* 0x000fe20000000000 */
.L_x_3:
        /* <DEDUP_REMOVED lines=21> */
[----:B------:R-:W-:Y:S01]  /*0770*/  NOP ;  /* 0x0000000000007918 */ /* 0x000fe20000000000 */
.L_x_4:
[----:B------:R-:W5:Y:S01]  /*0780*/  SHFL.IDX PT, R3, R0, RZ, 0x1f ;  /* 0x00001fff00037589 */ /* 0x000f6200000e0000 */
[----:B------:R-:W-:Y:S01]  /*0790*/  ELECT P0, URZ, PT ;  /* 0x00000000003f782f */ /* 0x000fe20003800000 */
[----:B------:R-:W-:Y:S01]  /*07a0*/  NOP ;  /* 0x0000000000007918 */ /* 0x000fe20000000000 */
[----:B-1----:R-:W-:Y:S02]  /*07b0*/  UMOV UR8, 0x80 ;  /* 0x0000008000087882 */ /* 0x002fe40000000000 */
[C---:B-----5:R-:W-:Y:S02]  /*07c0*/  ISETP.NE.OR P0, PT, R3.reuse, RZ, !P0 ;  /* 0x000000ff0300720c */ /* 0x060fe40004705670 */
[----:B------:R-:W-:-:S11]  /*07d0*/  ISETP.NE.AND P2, PT, R3, RZ, PT ;  /* 0x000000ff0300720c */ /* 0x000fd60003f45270 */
[----:B------:R-:W-:Y:S01]  /*07e0*/  VOTEU.ALL UP1, P0 ;  /* 0x00000000003f7886 */ /* 0x000fe20000020000 */
[----:B------:R-:W-:Y:S01]  /*07f0*/  VOTEU.ALL UP2, P0 ;  /* 0x00000000003f7886 */ /* 0x000fe20000040000 */
[----:B------:R-:W-:Y:S01]  /*0800*/  VOTEU.ALL UP3, P0 ;  /* 0x00000000003f7886 */ /* 0x000fe20000060000 */
[----:B------:R-:W-:Y:S02]  /*0810*/  VOTEU.ALL UP4, P0 ;  /* 0x00000000003f7886 */ /* 0x000fe40000080000 */
[----:B------:R-:W1:Y:S01]  /*0820*/  @!UP1 S2UR UR10, SR_CgaCtaId ;  /* 0x00000000000a99c3 */ /* 0x000e620000008800 */
[----:B------:R-:W-:Y:S01]  /*0830*/  @!UP1 UMOV UR6, 0x400 ;  /* 0x0000040000069882 */ /* 0x000fe20000000000 */
[----:B------:R-:W-:-:S04]  /*0840*/  @!UP1 UIADD3 UR8, -UR8, 0x100000, URZ ;  /* 0x0010000008089890 */ /* 0x000fc8000fffe13f */
[----:B------:R-:W-:Y:S02]  /*0850*/  @!UP1 USHF.L.U32 UR9, UR8, 0xb, URZ ;  /* 0x0000000b08099899 */ /* 0x000fe4000800063f */
[----:B------:R-:W-:Y:S02]  /*0860*/  @!UP1 USHF.L.U32 UR8, UR8, 0x1, URZ ;  /* 0x0000000108089899 */ /* 0x000fe4000800063f */
[----:B-1----:R-:W-:Y:S02]  /*0870*/  @!UP1 ULEA UR6, UR10, UR6, 0x18 ;  /* 0x000000060a069291 */ /* 0x002fe4000f8ec03f */
[----:B------:R-:W-:-:S04]  /*0880*/  UISETP.NE.AND UP1, UPT, UR38, URZ, UPT ;  /* 0x0000003f2600728c */ /* 0x000fc8000bf25270 */
[----:B------:R-:W-:-:S03]  /*0890*/  USEL UR10, URZ, 0x1, UP1 ;  /* 0x000000013f0a7887 */ /* 0x000fc60008800000 */
[----:B------:R-:W-:-:S03]  /*08a0*/  VOTEU.ALL UP1, P0 ;  /* 0x00000000003f7886 */ /* 0x000fc60000020000 */
[----:B------:R-:W-:Y:S01]  /*08b0*/  IMAD.U32 R0, RZ, RZ, UR10 ;  /* 0x0000000aff007e24 */ /* 0x000fe2000f8e00ff */
[----:B------:R-:W1:Y:S02]  /*08c0*/  FENCE.VIEW.ASYNC.S ;  /* 0x00000000000073c6 */ /* 0x000e640000000000 */
[----:B-1----:R1:W1:Y:S01]  /*08d0*/  @!UP1 SYNCS.EXCH.64 URZ, [UR6+0x1c4a0], UR8 ;  /* 0x01c4a008063f95b2 */ /* 0x0022620008000100 */
[----:B------:R1:W1:Y:S01]  /*08e0*/  @!UP2 SYNCS.EXCH.64 URZ, [UR6+0x1c4a8], UR8 ;  /* 0x01c4a808063fa5b2 */ /* 0x0002620008000100 */
[----:B------:R1:W1:Y:S01]  /*08f0*/  @!UP3 SYNCS.EXCH.64 URZ, [UR6+0x1c4b0], UR8 ;  /* 0x01c4b008063fb5b2 */ /* 0x0002620008000100 */
[----:B------:R1:W1:Y:S01]  /*0900*/  @!UP4 SYNCS.EXCH.64 URZ, [UR6+0x1c4b8], UR8 ;  /* 0x01c4b808063fc5b2 */ /* 0x0002620008000100 */
[----:B------:R-:W-:Y:S01]  /*0910*/  NOP ;  /* 0x0000000000007918 */ /* 0x000fe20000000000 */
[----:B------:R-:W-:Y:S05]  /*0920*/  @P2 BRA `(.L_x_5) ;  /* 0x0000000000482947 */ /* 0x000fea0003800000 */
[----:B-1----:R-:W1:Y:S01]  /*0930*/  S2UR UR8, SR_CgaCtaId ;  /* 0x00000000000879c3 */ /* 0x002e620000008800 */
        /* <DEDUP_REMOVED lines=12> */
[----:B-1----:R1:W1:Y:S01]  /*0a00*/  SYNCS.EXCH.64 URZ, [UR6+0x1c4d0], UR8 ;  /* 0x01c4d008063f75b2 */ /* 0x0022620008000100 */
[----:B------:R1:W1:Y:S01]  /*0a10*/  SYNCS.EXCH.64 URZ, [UR6+0x1c4e0], UR10 ;  /* 0x01c4e00a063f75b2 */ /* 0x0002620008000100 */
[----:B------:R1:W1:Y:S01]  /*0a20*/  SYNCS.EXCH.64 URZ, [UR6+0x1c4d8], UR8 ;  /* 0x01c4d808063f75b2 */ /* 0x0002620008000100 */
[----:B------:R1:W1:Y:S01]  /*0a30*/  SYNCS.EXCH.64 URZ, [UR6+0x1c4e8], UR10 ;  /* 0x01c4e80a063f75b2 */ /* 0x0002620008000100 */
[----:B------:R-:W-:Y:S01]  /*0a40*/  NOP ;  /* 0x0000000000007918 */ /* 0x000fe20000000000 */
.L_x_5:
[----:B------:R-:W-:Y:S01]  /*0a50*/  ISETP.NE.AND P0, PT, RZ, UR12, PT ;  /* 0x0000000cff007c0c */ /* 0x000fe2000bf05270 */
[----:B------:R-:W-:Y:S01]  /*0a60*/  IMAD.U32 R3, RZ, RZ, UR5 ;  /* 0x00000005ff037e24 */ /* 0x000fe2000f8e00ff */
[----:B------:R-:W-:Y:S01]  /*0a70*/  NOP ;  /* 0x0000000000007918 */ /* 0x000fe20000000000 */
[----:B-1234-:R-:W-:Y:S03]  /*0a80*/  BAR.SYNC.DEFER_BLOCKING 0x0 ;  /* 0x0000000000007b1d */ /* 0x01efe60000010000 */
[----:B------:R-:W-:-:S07]  /*0a90*/  ISETP.EQ.AND P2, PT, R3, 0x1, P1 ;  /* 0x000000010300780c */ /* 0x000fce0000f42270 */
[----:B------:R-:W-:Y:S06]  /*0aa0*/  @!P0 BRA `(.L_x_6) ;  /* 0x0000005000a88947 */ /* 0x000fec0003800000 */
[----:B------:R-:W-:-:S06]  /*0ab0*/  UISETP.GT.U32.AND UP0, UPT, UR38, 0x3, UPT ;  /* 0x000000032600788c */ /* 0x000fcc000bf04070 */
[----:B------:R-:W-:-:S13]  /*0ac0*/  PLOP3.LUT P0, PT, PT, PT, UP0, 0x80, 0x0 ;  /* 0x000000000000781c */ /* 0x000fda0003f0f008 */
[----:B------:R-:W-:Y:S05]  /*0ad0*/  @P0 EXIT ;  /* 0x000000000000094d */ /* 0x000fea0003800000 */
.L_x_7:
[----:B------:R-:W-:-:S08]  /*0ae0*/  NOP ;  /* 0x0000000000007918 */ /* 0x000fd00000000000 */
[----:B------:R-:W1:Y:S02]  /*0af0*/  USETMAXREG.TRY_ALLOC.CTAPOOL UP0, 0xf0 ;  /* 0x000000f0000079c8 */ /* 0x000e640008000600 */
[----:B-1----:R-:W-:-:S13]  /*0b00*/  PLOP3.LUT P0, PT, PT, PT, UP0, 0x80, 0x0 ;  /* 0x000000000000781c */ /* 0x002fda0003f0f008 */
[----:B------:R-:W-:Y:S05]  /*0b10*/  @!P0 BRA `(.L_x_7) ;  /* 0xfffffffc00f08947 */ /* 0x000fea000383ffff */
[----:B------:R-:W-:Y:S01]  /*0b20*/  UISETP.NE.AND UP0, UPT, UR12, 0x1, UPT ;  /* 0x000000010c00788c */ /* 0x000fe2000bf05270 */
[----:B------:R-:W1:Y:S01]  /*0b30*/  S2UR UR42, SR_CTAID.X ;  /* 0x00000000002a79c3 */ /* 0x000e620000002500 */
[----:B------:R-:W-:Y:S01]  /*0b40*/  UMOV UR6, URZ ;  /* 0x0000003f00067c82 */ /* 0x000fe20008000000 */
[----:B------:R-:W-:-:S03]  /*0b50*/  UMOV UR5, URZ ;  /* 0x0000003f00057c82 */ /* 0x000fc60008000000 */
[----:B------:R-:W-:-:S13]  /*0b60*/  PLOP3.LUT P0, PT, PT, PT, UP0, 0x80, 0x0 ;  /* 0x000000000000781c */ /* 0x000fda0003f0f008 */
[----:B------:R-:W-:Y:S05]  /*0b70*/  @!P0 BRA `(.L_x_8) ;  /* 0x0000000000388947 */ /* 0x000fea0003800000 */
[----:B------:R-:W-:Y:S01]  /*0b80*/  UISETP.NE.AND UP0, UPT, UR12, 0x2, UPT ;  /* 0x000000020c00788c */ /* 0x000fe2000bf05270 */
[----:B------:R-:W-:-:S05]  /*0b90*/  UMOV UR5, 0x2 ;  /* 0x0000000200057882 */ /* 0x000fca0000000000 */
[----:B------:R-:W-:-:S13]  /*0ba0*/  PLOP3.LUT P1, PT, PT, PT, UP0, 0x80, 0x0 ;  /* 0x000000000000781c */ /* 0x000fda0003f2f008 */
[----:B------:R-:W-:Y:S05]  /*0bb0*/  @!P1 BRA `(.L_x_8) ;  /* 0x0000000000289947 */ /* 0x000fea0003800000 */
[----:B------:R-:W-:-:S06]  /*0bc0*/  UISETP.NE.AND UP0, UPT, UR12, 0x3, UPT ;  /* 0x000000030c00788c */ /* 0x000fcc000bf05270 */
[----:B------:R-:W-:-:S13]  /*0bd0*/  PLOP3.LUT P1, PT, PT, PT, UP0, 0x80, 0x0 ;  /* 0x000000000000781c */ /* 0x000fda0003f2f008 */
[----:B------:R-:W-:Y:S05]  /*0be0*/  @!P1 BRA `(.L_x_9) ;  /* 0x0000000000149947 */ /* 0x000fea0003800000 */
[----:B------:R-:W-:-:S11]  /*0bf0*/  UISETP.NE.AND UP0, UPT, UR12, 0x4, UPT ;  /* 0x000000040c00788c */ /* 0x000fd6000bf05270 */
[----:B------:R-:W-:Y:S01]  /*0c00*/  @!UP0 UMOV UR6, 0x1 ;  /* 0x0000000100068882 */ /* 0x000fe20000000000 */
[----:B------:R-:W-:Y:S01]  /*0c10*/  @UP0 UMOV UR5, URZ ;  /* 0x0000003f00050c82 */ /* 0x000fe20008000000 */
[----:B------:R-:W-:Y:S01]  /*0c20*/  @UP0 UMOV UR6, URZ ;  /* 0x0000003f00060c82 */ /* 0x000fe20008000000 */
[----:B------:R-:W-:Y:S05]  /*0c30*/  BRA `(.L_x_8) ;  /* 0x0000000000087947 */ /* 0x000fea0003800000 */
.L_x_9:
[----:B------:R-:W-:Y:S01]  /*0c40*/  UMOV UR6, 0x1 ;  /* 0x0000000100067882 */ /* 0x000fe20000000000 */
[----:B------:R-:W-:-:S05]  /*0c50*/  UMOV UR5, URZ ;  /* 0x0000003f00057c82 */ /* 0x000fca0008000000 */
.L_x_8:
[----:B------:R-:W-:Y:S05]  /*0c60*/  @!P0 BRA `(.L_x_10) ;  /* 0x00000000003c8947 */ /* 0x000fea0003800000 */
[----:B------:R-:W-:-:S06]  /*0c70*/  UISETP.NE.AND UP0, UPT, UR12, 0x2, UPT ;  /* 0x000000020c00788c */ /* 0x000fcc000bf05270 */
[----:B------:R-:W-:-:S13]  /*0c80*/  PLOP3.LUT P0, PT, PT, PT, UP0, 0x80, 0x0 ;  /* 0x000000000000781c */ /* 0x000fda0003f0f008 */
[----:B------:R-:W-:Y:S05]  /*0c90*/  @!P0 BRA `(.L_x_11) ;  /* 0x0000000000288947 */ /* 0x000fea0003800000 */
[----:B------:R-:W-:-:S06]  /*0ca0*/  UISETP.NE.AND UP0, UPT, UR12, 0x3, UPT ;  /* 0x000000030c00788c */ /* 0x000fcc000bf05270 */
[----:B------:R-:W-:-:S13]  /*0cb0*/  PLOP3.LUT P0, PT, PT, PT, UP0, 0x80, 0x0 ;  /* 0x000000000000781c */ /* 0x000fda0003f0f008 */
[----:B------:R-:W-:Y:S05]  /*0cc0*/  @!P0 BRA `(.L_x_12) ;  /* 0x0000000000148947 */ /* 0x000fea0003800000 */
[----:B------:R-:W-:-:S06]  /*0cd0*/  UISETP.NE.AND UP0, UPT, UR12, 0x4, UPT ;  /* 0x000000040c00788c */ /* 0x000fcc000bf05270 */
[----:B------:R-:W-:-:S13]  /*0ce0*/  PLOP3.LUT P0, PT, PT, PT, UP0, 0x80, 0x0 ;  /* 0x000000000000781c */ /* 0x000fda0003f0f008 */
[----:B------:R-:W-:Y:S05]  /*0cf0*/  @P0 BRA `(.L_x_13) ;  /* 0x00000000001c0947 */ /* 0x000fea0003800000 */
[----:B-1----:R-:W-:Y:S01]  /*0d00*/  ULEA UR42, UR42, 0x3, 0x1 ;  /* 0x000000032a2a7891 */ /* 0x002fe2000f8e083f */
[----:B------:R-:W-:Y:S11]  /*0d10*/  BRA `(.L_x_13) ;  /* 0x0000000000147947 */ /* 0x000ff60003800000 */
.L_x_12:
[----:B-1----:R-:W-:Y:S01]  /*0d20*/  ULEA UR42, UR42, 0x2, 0x1 ;  /* 0x000000022a2a7891 */ /* 0x002fe2000f8e083f */
[----:B------:R-:W-:Y:S11]  /*0d30*/  BRA `(.L_x_13) ;  /* 0x00000000000c7947 */ /* 0x000ff60003800000 */
.L_x_11:
[----:B-1----:R-:W-:Y:S01]  /*0d40*/  ULEA UR42, UR42, 0x1, 0x1 ;  /* 0x000000012a2a7891 */ /* 0x002fe2000f8e083f */
[----:B------:R-:W-:Y:S11]  /*0d50*/  BRA `(.L_x_13) ;  /* 0x0000000000047947 */ /* 0x000ff60003800000 */
.L_x_10:
[----:B-1----:R-:W-:-:S12]  /*0d60*/  USHF.L.U32 UR42, UR42, 0x1, URZ ;  /* 0x000000012a2a7899 */ /* 0x002fd8000800063f */
.L_x_13:
[----:B------:R-:W-:-:S04]  /*0d70*/  ULOP3.LUT UR8, UR4, 0x1, URZ, 0xfc, !UPT ;  /* 0x0000000104087892 */ /* 0x000fc8000f8efc3f */
[----:B------:R-:W-:-:S06]  /*0d80*/  UISETP.NE.AND UP0, UPT, UR8, 0x3, UPT ;  /* 0x000000030800788c */ /* 0x000fcc000bf05270 */
[----:B------:R-:W-:-:S13]  /*0d90*/  PLOP3.LUT P0, PT, PT, PT, UP0, 0x80, 0x0 ;  /* 0x000000000000781c */ /* 0x000fda0003f0f008 */
[----:B------:R-:W-:Y:S05]  /*0da0*/  @!P0 BRA `(.L_x_14) ;  /* 0x0000000000048947 */ /* 0x000fea0003800000 */
[----:B-1----:R-:W-:Y:S01]  /*0db0*/  BPT.TRAP 0x1 ;  /* 0x000000040000795c */ /* 0x002fe20000300000 */
.L_x_14:
[----:B------:R-:W2:Y:S01]  /*0dc0*/  S2UR UR8, SR_CgaCtaId ;  /* 0x00000000000879c3 */ /* 0x000ea20000008800 */
[----:B------:R-:W-:Y:S01]  /*0dd0*/  UMOV UR37, 0x400 ;  /* 0x0000040000257882 */ /* 0x000fe20000000000 */
[----:B------:R-:W-:-:S05]  /*0de0*/  IMAD.U32 R4, RZ, RZ, UR6 ;  /* 0x00000006ff047e24 */ /* 0x000fca000f8e00ff */
[----:B------:R-:W-:Y:S01]  /*0df0*/  SHF.L.U32 R4, R4, 0x1f, RZ ;  /* 0x0000001f04047819 */ /* 0x000fe200000006ff */
[----:B--2---:R-:W-:-:S04]  /*0e00*/  ULEA UR37, UR8, UR37, 0x18 ;  /* 0x0000002508257291 */ /* 0x004fc8000f8ec03f */
[----:B------:R-:W-:-:S09]  /*0e10*/  ULEA UR8, UR5, UR37, 0x3 ;  /* 0x0000002505087291 */ /* 0x000fd2000f8e183f */
[----:B------:R-:W2:Y:S02]  /*0e20*/  SYNCS.PHASECHK.TRANS64.TRYWAIT P1, [UR8+0x1c440], R4 ;  /* 0x01c44004ff0075a7 */ /* 0x000ea40008020148 */
[----:B--2---:R-:W-:Y:S05]  /*0e30*/  @!P1 BRA `(.L_x_15) ;  /* 0x0000007c00549947 */ /* 0x004fea0003800000 */
.L_x_127:
[----:B------:R-:W-:Y:S05]  /*0e40*/  @!P0 BRA `(.L_x_16) ;  /* 0x0000000000048947 */ /* 0x000fea0003800000 */
[----:B-1----:R-:W-:Y:S01]  /*0e50*/  BPT.TRAP 0x1 ;  /* 0x000000040000795c */ /* 0x002fe20000300000 */
.L_x_16:
[----:B------:R-:W3:Y:S01]  /*0e60*/  SYNCS.PHASECHK.TRANS64.TRYWAIT P1, [UR8+0x1c448], R4 ;  /* 0x01c44804ff0075a7 */ /* 0x000ee20008020148 */
[----:B--2---:R-:W-:-:S04]  /*0e70*/  SHF.R.S32.HI R3, RZ, 0x1f, R2 ;  /* 0x0000001fff037819 */ /* 0x004fc80000011402 */
[----:B------:R-:W-:-:S04]  /*0e80*/  LEA.HI R3, R3, R2, RZ, 0x7 ;  /* 0x0000000203037211 */ /* 0x000fc800078f38ff */
[----:B------:R-:W-:-:S05]  /*0e90*/  LOP3.LUT R3, R3, 0xffffff80, RZ, 0xc0, !PT ;  /* 0xffffff8003037812 */ /* 0x000fca00078ec0ff */
[----:B------:R-:W-:Y:S01]  /*0ea0*/  IMAD.IADD R3, R2, 0x1, -R3 ;  /* 0x0000000102037824 */ /* 0x000fe200078e0a03 */
[----:B------:R-:W2:Y:S01]  /*0eb0*/  LDC R7, c[0x0][0x288] ;  /* 0x0000a200ff077b82 */ /* 0x000ea20000000800 */
[----:B---3--:R-:W-:Y:S05]  /*0ec0*/  @!P1 BRA `(.L_x_17) ;  /* 0x0000007c00489947 */ /* 0x008fea0003800000 */
.L_x_128:
[----:B--2---:R-:W-:Y:S01]  /*0ed0*/  ISETP.GE.AND P1, PT, R7, 0x1, PT ;  /* 0x000000010700780c */ /* 0x004fe20003f26270 */
[----:B------:R-:W-:Y:S01]  /*0ee0*/  UMOV UR36, URZ ;  /* 0x0000003f00247c82 */ /* 0x000fe20008000000 */
[----:B------:R-:W-:Y:S01]  /*0ef0*/  IMAD.MOV.U32 R170, RZ, RZ, 0x1 ;  /* 0x00000001ffaa7424 */ /* 0x000fe200078e00ff */
[----:B------:R-:W-:Y:S01]  /*0f00*/  CS2R R120, SRZ ;  /* 0x0000000000787805 */ /* 0x000fe2000001ff00 */
[----:B------:R-:W-:Y:S01]  /*0f10*/  IMAD.MOV.U32 R166, RZ, RZ, RZ ;  /* 0x000000ffffa67224 */ /* 0x000fe200078e00ff */
[----:B------:R-:W-:Y:S02]  /*0f20*/  CS2R R122, SRZ ;  /* 0x00000000007a7805 */ /* 0x000fe4000001ff00 */
[----:B------:R-:W-:Y:S02]  /*0f30*/  CS2R R124, SRZ ;  /* 0x00000000007c7805 */ /* 0x000fe4000001ff00 */
[----:B------:R-:W-:Y:S02]  /*0f40*/  CS2R R126, SRZ ;  /* 0x00000000007e7805 */ /* 0x000fe4000001ff00 */
[----:B------:R-:W-:-:S02]  /*0f50*/  CS2R R128, SRZ ;  /* 0x0000000000807805 */ /* 0x000fc4000001ff00 */
[----:B------:R-:W-:Y:S02]  /*0f60*/  CS2R R130, SRZ ;  /* 0x0000000000827805 */ /* 0x000fe4000001ff00 */
[----:B------:R-:W-:Y:S02]  /*0f70*/  CS2R R132, SRZ ;  /* 0x0000000000847805 */ /* 0x000fe4000001ff00 */
        /* <DEDUP_REMOVED lines=24> */
[----:B------:R-:W-:Y:S01]  /*1100*/  CS2R R118, SRZ ;  /* 0x0000000000767805 */ /* 0x000fe2000001ff00 */
[----:B------:R-:W-:Y:S06]  /*1110*/  @!P1 BRA `(.L_x_18) ;  /* 0x0000003800b89947 */ /* 0x000fec0003800000 */
[----:B------:R-:W-:Y:S01]  /*1120*/  SHF.R.S32.HI R2, RZ, 0x1f, R3 ;  /* 0x0000001fff027819 */ /* 0x000fe20000011403 */
[----:B-1----:R-:W-:Y:S01]  /*1130*/  ULOP3.LUT UR9, UR42, 0x1, URZ, 0xc0, !UPT ;  /* 0x000000012a097892 */ /* 0x002fe2000f8ec03f */
[----:B------:R-:W-:Y:S01]  /*1140*/  IMAD.MOV.U32 R170, RZ, RZ, 0x1 ;  /* 0x00000001ffaa7424 */ /* 0x000fe200078e00ff */
[----:B------:R-:W-:Y:S01]  /*1150*/  ULOP3.LUT UR10, UR7, 0x2, URZ, 0xfc, !UPT ;  /* 0x00000002070a7892 */ /* 0x000fe2000f8efc3f */
[CC--:B---3--:R-:W-:Y:S01]  /*1160*/  LEA.HI R4, R2.reuse, R3.reuse, RZ, 0x2 ;  /* 0x0000000302047211 */ /* 0x0c8fe200078f10ff */
[----:B------:R-:W-:Y:S01]  /*1170*/  IMAD.MOV.U32 R166, RZ, RZ, RZ ;  /* 0x000000ffffa67224 */ /* 0x000fe200078e00ff */
[----:B------:R-:W-:Y:S01]  /*1180*/  LEA.HI R6, R2, R3, RZ, 0x5 ;  /* 0x0000000302067211 */ /* 0x000fe200078f28ff */
[----:B------:R-:W-:Y:S01]  /*1190*/  IMAD.MOV.U32 R164, RZ, RZ, RZ ;  /* 0x000000ffffa47224 */ /* 0x000fe200078e00ff */
[--C-:B------:R-:W-:Y:S01]  /*11a0*/  SHF.R.S32.HI R2, RZ, 0x2, R4.reuse ;  /* 0x00000002ff027819 */ /* 0x100fe20000011404 */
[----:B------:R-:W-:Y:S01]  /*11b0*/  IMAD.MOV.U32 R120, RZ, RZ, RZ ;  /* 0x000000ffff787224 */ /* 0x000fe200078e00ff */
[----:B------:R-:W-:Y:S01]  /*11c0*/  SHF.R.S32.HI R5, RZ, 0x1f, R4 ;  /* 0x0000001fff057819 */ /* 0x000fe20000011404 */
[----:B------:R-:W-:Y:S01]  /*11d0*/  IMAD.SHL.U32 R6, R6, 0x20, RZ ;  /* 0x0000002006067824 */ /* 0x000fe200078e00ff */
[----:B------:R-:W-:Y:S01]  /*11e0*/  LOP3.LUT R4, R4, 0x7ffffffc, RZ, 0xc0, !PT ;  /* 0x7ffffffc04047812 */ /* 0x000fe200078ec0ff */
[----:B------:R-:W-:Y:S01]  /*11f0*/  UMOV UR6, URZ ;  /* 0x0000003f00067c82 */ /* 0x000fe20008000000 */
[----:B------:R-:W-:Y:S01]  /*1200*/  LEA.HI R5, R5, R2, RZ, 0x3 ;  /* 0x0000000205057211 */ /* 0x000fe200078f18ff */
[----:B------:R-:W-:Y:S01]  /*1210*/  UMOV UR36, URZ ;  /* 0x0000003f00247c82 */ /* 0x000fe20008000000 */
[----:B------:R-:W-:Y:S01]  /*1220*/  LOP3.LUT R6, R6, 0xfffffc00, RZ, 0xc0, !PT ;  /* 0xfffffc0006067812 */ /* 0x000fe200078ec0ff */
[----:B------:R-:W-:Y:S01]  /*1230*/  IMAD.IADD R4, R3, 0x1, -R4 ;  /* 0x0000000103047824 */ /* 0x000fe200078e0a04 */
[----:B------:R-:W-:Y:S01]  /*1240*/  LOP3.LUT R5, R5, 0xfffffff8, RZ, 0xc0, !PT ;  /* 0xfffffff805057812 */ /* 0x000fe200078ec0ff */
[----:B------:R-:W-:Y:S01]  /*1250*/  UMOV UR23, URZ ;  /* 0x0000003f00177c82 */ /* 0x000fe20008000000 */
[----:B------:R-:W-:Y:S01]  /*1260*/  ULDC.64 UR26, c[0x0][0x208] ;  /* 0x00008200001a7ab9 */ /* 0x000fe20000000a00 */
[----:B------:R-:W-:Y:S01]  /*1270*/  IMAD.SHL.U32 R169, R4, 0x2, RZ ;  /* 0x0000000204a97824 */ /* 0x000fe200078e00ff */
[----:B------:R-:W-:Y:S01]  /*1280*/  ULDC UR11, c[0x0][0xa04] ;  /* 0x00028100000b7ab9 */ /* 0x000fe20000000800 */
[----:B------:R-:W-:Y:S01]  /*1290*/  IMAD.IADD R5, R2, 0x1, -R5 ;  /* 0x0000000102057824 */ /* 0x000fe200078e0a05 */
[----:B------:R-:W-:Y:S01]  /*12a0*/  ULDC UR12, c[0x0][0xa00] ;  /* 0x00028000000c7ab9 */ /* 0x000fe20000000800 */
[----:B------:R-:W-:-:S02]  /*12b0*/  IMAD.IADD R6, R169, 0x1, R6 ;  /* 0x00000001a9067824 */ /* 0x000fc400078e0206 */
[----:B------:R-:W-:Y:S02]  /*12c0*/  VIADD R2, R7, 0x3f ;  /* 0x0000003f07027836 */ /* 0x000fe40000000000 */
[C---:B------:R-:W-:Y:S02]  /*12d0*/  IMAD R6, R5.reuse, 0x8, R6 ;  /* 0x0000000805067824 */ /* 0x040fe400078e0206 */
[----:B------:R-:W-:Y:S01]  /*12e0*/  IMAD.U32 R4, RZ, RZ, UR9 ;  /* 0x00000009ff047e24 */ /* 0x000fe2000f8e00ff */
[----:B------:R-:W-:Y:S01]  /*12f0*/  SHF.R.S32.HI R3, RZ, 0x1f, R2 ;  /* 0x0000001fff037819 */ /* 0x000fe20000011402 */
[----:B------:R-:W-:Y:S01]  /*1300*/  IMAD R168, R5, 0x18, R6 ;  /* 0x0000001805a87824 */ /* 0x000fe200078e0206 */
[----:B------:R-:W-:Y:S02]  /*1310*/  LEA R167, R6, UR37, 0x1 ;  /* 0x0000002506a77c11 */ /* 0x000fe4000f8e08ff */
[----:B------:R-:W-:-:S03]  /*1320*/  LEA.HI R3, R3, R2, RZ, 0x6 ;  /* 0x0000000203037211 */ /* 0x000fc600078f30ff */
[----:B------:R-:W-:Y:S01]  /*1330*/  IMAD R167, R4, 0x2000, R167 ;  /* 0x0000200004a77824 */ /* 0x000fe200078e02a7 */
[----:B------:R-:W-:-:S07]  /*1340*/  SHF.R.S32.HI R165, RZ, 0x6, R3 ;  /* 0x00000006ffa57819 */ /* 0x000fce0000011403 */
.L_x_40:
[----:B------:R-:W-:Y:S05]  /*1350*/  @!P0 BRA `(.L_x_19) ;  /* 0x0000000000048947 */ /* 0x000fea0003800000 */
[----:B------:R-:W-:Y:S01]  /*1360*/  BPT.TRAP 0x1 ;  /* 0x000000040000795c */ /* 0x000fe20000300000 */
.L_x_19:
[----:B------:R-:W-:Y:S01]  /*1370*/  ULEA UR13, UR23, UR37, 0x3 ;  /* 0x00000025170d7291 */ /* 0x000fe2000f8e183f */
[----:B------:R-:W-:-:S08]  /*1380*/  SHF.L.U32 R2, R164, 0x1f, RZ ;  /* 0x0000001fa4027819 */ /* 0x000fd000000006ff */
[----:B------:R-:W1:Y:S02]  /*1390*/  SYNCS.PHASECHK.TRANS64.TRYWAIT P1, [UR13+0x1c400], R2 ;  /* 0x01c40002ff0075a7 */ /* 0x000e64000802014d */
[----:B-1----:R-:W-:Y:S05]  /*13a0*/  @!P1 BRA `(.L_x_20) ;  /* 0x0000007800289947 */ /* 0x002fea0003800000 */
.L_x_129:
[----:B------:R-:W-:Y:S01]  /*13b0*/  UIADD3 UR13, UR37, 0xc000, URZ ;  /* 0x0000c000250d7890 */ /* 0x000fe2000fffe03f */
[----:B------:R-:W-:Y:S01]  /*13c0*/  WARPGROUP.ARRIVE ;  /* 0x00000000000079c5 */ /* 0x000fe20000000000 */
[----:B------:R-:W-:Y:S02]  /*13d0*/  USHF.R.U32.HI UR21, URZ, 0x4, UR37 ;  /* 0x000000043f157899 */ /* 0x000fe40008011625 */
[----:B------:R-:W-:Y:S02]  /*13e0*/  USHF.R.U32.HI UR13, URZ, 0x4, UR13 ;  /* 0x000000043f0d7899 */ /* 0x000fe4000801160d */
[----:B------:R-:W-:Y:S02]  /*13f0*/  ULOP3.LUT UR21, UR21, 0x3fff, URZ, 0xc0, !UPT ;  /* 0x00003fff15157892 */ /* 0x000fe4000f8ec03f */
[----:B------:R-:W-:Y:S02]  /*1400*/  ULOP3.LUT UR22, UR13, 0x3fff, URZ, 0xc0, !UPT ;  /* 0x00003fff0d167892 */ /* 0x000fe4000f8ec03f */
[----:B------:R-:W-:-:S02]  /*1410*/  USHF.L.U32 UR20, UR5, 0x9, URZ ;  /* 0x0000000905147899 */ /* 0x000fc4000800063f */
[----:B------:R-:W-:Y:S02]  /*1420*/  ULOP3.LUT UR14, UR21, 0x10000, URZ, 0xfc, !UPT ;  /* 0x00010000150e7892 */ /* 0x000fe4000f8efc3f */
[----:B------:R-:W-:Y:S02]  /*1430*/  ULOP3.LUT UR15, UR22, 0x10000, URZ, 0xfc, !UPT ;  /* 0x00010000160f7892 */ /* 0x000fe4000f8efc3f */
[----:B------:R-:W-:Y:S02]  /*1440*/  UIADD3 UR14, UR20, UR14, URZ ;  /* 0x0000000e140e7290 */ /* 0x000fe4000fffe03f */
[----:B------:R-:W-:Y:S01]  /*1450*/  ULEA UR13, UR23, UR15, 0x9 ;  /* 0x0000000f170d7291 */ /* 0x000fe2000f8e483f */
[----:B------:R-:W-:Y:S01]  /*1460*/  UMOV UR17, 0x40000040 ;  /* 0x4000004000117882 */ /* 0x000fe20000000000 */
[----:B------:R-:W-:-:S03]  /*1470*/  UMOV UR19, 0x40000040 ;  /* 0x4000004000137882 */ /* 0x000fc60000000000 */
[----:B------:R-:W-:Y:S02]  /*1480*/  UMOV UR16, UR14 ;  /* 0x0000000e00107c82 */ /* 0x000fe40008000000 */
[----:B------:R-:W-:Y:S02]  /*1490*/  UMOV UR18, UR13 ;  /* 0x0000000d00127c82 */ /* 0x000fe40008000000 */
[----:B------:R-:W-:Y:S01]  /*14a0*/  HGMMA.64x64x16.F32 R56, gdesc[UR16], RZ, !UPT, gsb0 ;  /* 0x00e00000103879f0 */ /* 0x000fe2000c0008ff */
[----:B------:R-:W-:Y:S02]  /*14b0*/  UIADD3 UR16, UR14, 0x2, URZ ;  /* 0x000000020e107890 */ /* 0x000fe4000fffe03f */
[----:B------:R-:W-:Y:S01]  /*14c0*/  UIADD3 UR18, UR13, 0x2, URZ ;  /* 0x000000020d127890 */ /* 0x000fe2000fffe03f */
[----:B------:R-:W-:Y:S01]  /*14d0*/  UMOV UR17, 0x40000040 ;  /* 0x4000004000117882 */ /* 0x000fe20000000000 */
[----:B------:R-:W-:Y:S01]  /*14e0*/  UMOV UR19, 0x40000040 ;  /* 0x4000004000137882 */ /* 0x000fe20000000000 */
[----:B------:R-:W-:-:S02]  /*14f0*/  WARPGROUP.DEPBAR.LE gsb0, 0x0 ;  /* 0x00008000000079c5 */ /* 0x000fc40000010000 */
[----:B------:R-:W-:-:S06]  /*1500*/  WARPGROUP.ARRIVE ;  /* 0x00000000000079c5 */ /* 0x000fcc0000000000 */
[----:B------:R-:W-:Y:S01]  /*1510*/  HGMMA.64x64x16.F32 R56, gdesc[UR16], R56, gsb0 ;  /* 0x00e00000103879f0 */ /* 0x000fe20008000838 */
[----:B------:R-:W-:Y:S02]  /*1520*/  UIADD3 UR16, UR14, 0x4, URZ ;  /* 0x000000040e107890 */ /* 0x000fe4000fffe03f */
[----:B------:R-:W-:Y:S01]  /*1530*/  UIADD3 UR18, UR13, 0x4, URZ ;  /* 0x000000040d127890 */ /* 0x000fe2000fffe03f */
[----:B------:R-:W-:Y:S01]  /*1540*/  UMOV UR17, 0x40000040 ;  /* 0x4000004000117882 */ /* 0x000fe20000000000 */
[----:B------:R-:W-:Y:S01]  /*1550*/  UMOV UR19, 0x40000040 ;  /* 0x4000004000137882 */ /* 0x000fe20000000000 */
[----:B------:R-:W-:Y:S02]  /*1560*/  WARPGROUP.DEPBAR.LE gsb0, 0x0 ;  /* 0x00008000000079c5 */ /* 0x000fe40000010000 */
[----:B------:R-:W-:-:S06]  /*1570*/  WARPGROUP.ARRIVE ;  /* 0x00000000000079c5 */ /* 0x000fcc0000000000 */
[----:B------:R-:W-:Y:S01]  /*1580*/  HGMMA.64x64x16.F32 R56, gdesc[UR16], R56, gsb0 ;  /* 0x00e00000103879f0 */ /* 0x000fe20008000838 */
[----:B------:R-:W-:Y:S02]  /*1590*/  UIADD3 UR16, UR14, 0x6, URZ ;  /* 0x000000060e107890 */ /* 0x000fe4000fffe03f */
[----:B------:R-:W-:Y:S01]  /*15a0*/  UIADD3 UR18, UR13, 0x6, URZ ;  /* 0x000000060d127890 */ /* 0x000fe2000fffe03f */
[----:B------:R-:W-:Y:S01]  /*15b0*/  UMOV UR17, 0x40000040 ;  /* 0x4000004000117882 */ /* 0x000fe20000000000 */
[----:B------:R-:W-:Y:S01]  /*15c0*/  UMOV UR19, 0x40000040 ;  /* 0x4000004000137882 */ /* 0x000fe20000000000 */
[----:B------:R-:W-:-:S04]  /*15d0*/  UIADD3 UR13, UR23, 0x1, URZ ;  /* 0x00000001170d7890 */ /* 0x000fc8000fffe03f */
[----:B------:R-:W-:-:S04]  /*15e0*/  UISETP.NE.AND UP0, UPT, UR13, 0x4, UPT ;  /* 0x000000040d00788c */ /* 0x000fc8000bf05270 */
[----:B------:R-:W-:Y:S01]  /*15f0*/  USEL UR13, UR13, URZ, UP0 ;  /* 0x0000003f0d0d7287 */ /* 0x000fe20008000000 */
[----:B------:R-:W-:Y:S02]  /*1600*/  WARPGROUP.DEPBAR.LE gsb0, 0x0 ;  /* 0x00008000000079c5 */ /* 0x000fe40000010000 */
[----:B------:R-:W-:-:S06]  /*1610*/  WARPGROUP.ARRIVE ;  /* 0x00000000000079c5 */ /* 0x000fcc0000000000 */
[----:B------:R-:W-:Y:S01]  /*1620*/  HGMMA.64x64x16.F32 R56, gdesc[UR16], R56, gsb0 ;  /* 0x00e00000103879f0 */ /* 0x000fe20008000838 */
[----:B------:R-:W-:-:S06]  /*1630*/  USEL UR16, URZ, 0x1, UP0 ;  /* 0x000000013f107887 */ /* 0x000fcc0008000000 */
[----:B------:R-:W-:Y:S01]  /*1640*/  LOP3.LUT R164, R164, UR16, RZ, 0x3c, !PT ;  /* 0x00000010a4a47c12 */ /* 0x000fe2000f8e3cff */
[----:B------:R-:W-:Y:S02]  /*1650*/  WARPGROUP.DEPBAR.LE gsb0, 0x0 ;  /* 0x00008000000079c5 */ /* 0x000fe40000010000 */
[----:B------:R-:W-:Y:S05]  /*1660*/  @!P0 BRA `(.L_x_21) ;  /* 0x0000000000048947 */ /* 0x000fea0003800000 */
[----:B------:R-:W-:Y:S01]  /*1670*/  BPT.TRAP 0x1 ;  /* 0x000000040000795c */ /* 0x000fe20000300000 */
.L_x_21:
[----:B------:R-:W-:Y:S01]  /*1680*/  ULEA UR16, UR13, UR37, 0x3 ;  /* 0x000000250d107291 */ /* 0x000fe2000f8e183f */
[----:B------:R-:W-:Y:S01]  /*1690*/  SHF.L.U32 R6, R164, 0x1f, RZ ;  /* 0x0000001fa4067819 */ /* 0x000fe200000006ff */
[----:B-1----:R-:W1:Y:S01]  /*16a0*/  MUFU.RCP64H R3, 2.3591403961181640625 ;  /* 0x4002df8500037908 */ /* 0x002e620000001800 */
[----:B------:R-:W-:Y:S02]  /*16b0*/  IMAD.MOV.U32 R4, RZ, RZ, 0x458a2bb4 ;  /* 0x458a2bb4ff047424 */ /* 0x000fe400078e00ff */
[----:B------:R-:W-:Y:S02]  /*16c0*/  IMAD.MOV.U32 R5, RZ, RZ, 0x4002df85 ;  /* 0x4002df85ff057424 */ /* 0x000fe400078e00ff */
[----:B------:R-:W-:Y:S02]  /*16d0*/  IMAD.MOV.U32 R2, RZ, RZ, RZ ;  /* 0x000000ffff027224 */ /* 0x000fe400078e00ff */
[----:B------:R-:W2:Y:S04]  /*16e0*/  SYNCS.PHASECHK.TRANS64.TRYWAIT P1, [UR16+0x1c400], R6 ;  /* 0x01c40006ff0075a7 */ /* 0x000ea80008020150 */
[----:B-1----:R-:W-:Y:S01]  /*16f0*/  DFMA R4, R2, -R4, 1 ;  /* 0x3ff000000204742b */ /* 0x002fe20000000804 */
[----:B--2---:R-:W-:Y:S10]  /*1700*/  @!P1 BRA `(.L_x_22) ;  /* 0x0000007400689947 */ /* 0x004ff40003800000 */
.L_x_130:
[----:B------:R-:W-:Y:S01]  /*1710*/  ULEA UR15, UR13, UR15, 0x9 ;  /* 0x0000000f0d0f7291 */ /* 0x000fe2000f8e483f */
[----:B------:R-:W-:Y:S01]  /*1720*/  WARPGROUP.ARRIVE ;  /* 0x00000000000079c5 */ /* 0x000fe20000000000 */
[----:B------:R-:W-:Y:S01]  /*1730*/  UIADD3 UR16, UR14, 0x200, URZ ;  /* 0x000002000e107890 */ /* 0x000fe2000fffe03f */
[----:B------:R-:W-:Y:S01]  /*1740*/  DFMA R4, R4, R4, R4 ;  /* 0x000000040404722b */ /* 0x000fe20000000004 */
[----:B------:R-:W-:Y:S01]  /*1750*/  UMOV UR19, 0x40000040 ;  /* 0x4000004000137882 */ /* 0x000fe20000000000 */
[----:B------:R-:W-:Y:S01]  /*1760*/  UMOV UR17, 0x40000040 ;  /* 0x4000004000117882 */ /* 0x000fe20000000000 */
[----:B------:R-:W-:Y:S01]  /*1770*/  UMOV UR24, 0x2c515da4 ;  /* 0x2c515da400187882 */ /* 0x000fe20000000000 */
[----:B------:R-:W-:Y:S01]  /*1780*/  UMOV UR18, UR15 ;  /* 0x0000000f00127c82 */ /* 0x000fe20008000000 */
[----:B------:R-:W-:Y:S01]  /*1790*/  UMOV UR25, 0x3fd6fc2a ;  /* 0x3fd6fc2a00197882 */ /* 0x000fe20000000000 */
[----:B------:R-:W-:Y:S01]  /*17a0*/  IMAD.MOV.U32 R8, RZ, RZ, -0x748574fc ;  /* 0x8b7a8b04ff087424 */ /* 0x000fe200078e00ff */
[----:B------:R-:W-:Y:S01]  /*17b0*/  UMOV UR28, 0x9999a3c4 ;  /* 0x9999a3c4001c7882 */ /* 0x000fe20000000000 */
[----:B------:R-:W-:Y:S04]  /*17c0*/  HGMMA.64x64x16.F32 R24, gdesc[UR16], RZ, !UPT, gsb0 ;  /* 0x00e00000101879f0 */ /* 0x000fe8000c0008ff */
[----:B------:R-:W-:Y:S01]  /*17d0*/  DFMA R4, R2, R4, R2 ;  /* 0x000000040204722b */ /* 0x000fe20000000002 */
[----:B------:R-:W-:Y:S01]  /*17e0*/  IMAD.MOV.U32 R9, RZ, RZ, 0x3ed0ee25 ;  /* 0x3ed0ee25ff097424 */ /* 0x000fe200078e00ff */
[----:B------:R-:W-:Y:S01]  /*17f0*/  UMOV UR16, 0x3ae80f1e ;  /* 0x3ae80f1e00107882 */ /* 0x000fe20000000000 */
[----:B------:R-:W-:Y:S01]  /*1800*/  UMOV UR17, 0x3eb1380b ;  /* 0x3eb1380b00117882 */ /* 0x000fe20000000000 */
[----:B------:R-:W-:Y:S01]  /*1810*/  UIADD3 UR18, UR15, 0x2, URZ ;  /* 0x000000020f127890 */ /* 0x000fe2000fffe03f */
[----:B------:R-:W-:Y:S01]  /*1820*/  IMAD.MOV.U32 R14, RZ, RZ, -0x105c611 ;  /* 0xfefa39efff0e7424 */ /* 0x000fe200078e00ff */
[----:B------:R-:W-:Y:S01]  /*1830*/  UMOV UR19, 0x40000040 ;  /* 0x4000004000137882 */ /* 0x000fe20000000000 */
[----:B------:R-:W-:Y:S01]  /*1840*/  UMOV UR29, 0x3f899999 ;  /* 0x3f899999001d7882 */ /* 0x000fe20000000000 */
[C---:B------:R-:W-:Y:S01]  /*1850*/  DMUL R2, R4.reuse, UR24 ;  /* 0x0000001804027c28 */ /* 0x040fe20008000000 */
[----:B------:R-:W-:Y:S01]  /*1860*/  IMAD.MOV.U32 R15, RZ, RZ, 0x3fe62e42 ;  /* 0x3fe62e42ff0f7424 */ /* 0x000fe200078e00ff */
[----:B------:R-:W-:Y:S04]  /*1870*/  STL.128 [R1+0x20], RZ ;  /* 0x000020ff01007387 */ /* 0x000fe80000100c00 */
[----:B------:R-:W-:Y:S02]  /*1880*/  STL.128 [R1], RZ ;  /* 0x000000ff01007387 */ /* 0x000fe40000100c00 */
[----:B------:R-:W-:-:S02]  /*1890*/  DFMA R2, R4, UR24, R2 ;  /* 0x0000001804027c2b */ /* 0x000fc40008000002 */
[----:B------:R-:W-:Y:S04]  /*18a0*/  STL.128 [R1+0x10], RZ ;  /* 0x000010ff01007387 */ /* 0x000fe80000100c00 */
[----:B------:R-:W-:Y:S02]  /*18b0*/  STL.128 [R1+0x30], RZ ;  /* 0x000030ff01007387 */ /* 0x000fe40000100c00 */
[C---:B-1----:R-:W-:Y:S02]  /*18c0*/  DMUL R6, R2.reuse, R2 ;  /* 0x0000000202067228 */ /* 0x042fe40000000000 */
[----:B------:R-:W-:Y:S01]  /*18d0*/  DADD R10, -R2, UR24 ;  /* 0x00000018020a7e29 */ /* 0x000fe20008000100 */
[----:B------:R-:W-:Y:S01]  /*18e0*/  STL.128 [R1+0x40], RZ ;  /* 0x000040ff01007387 */ /* 0x000fe20000100c00 */
[----:B------:R-:W-:-:S03]  /*18f0*/  DFMA R12, R14, 1, R2 ;  /* 0x3ff000000e0c782b */ /* 0x000fc60000000002 */
[----:B------:R-:W-:Y:S01]  /*1900*/  STL.128 [R1+0x50], RZ ;  /* 0x000050ff01007387 */ /* 0x000fe20000100c00 */
[----:B------:R-:W-:Y:S01]  /*1910*/  DFMA R8, R6, UR16, R8 ;  /* 0x0000001006087c2b */ /* 0x000fe20008000008 */
[----:B------:R-:W-:Y:S01]  /*1920*/  UMOV UR16, 0x9f02676f ;  /* 0x9f02676f00107882 */ /* 0x000fe20000000000 */
[----:B------:R-:W-:Y:S01]  /*1930*/  UMOV UR17, 0x3ef3b266 ;  /* 0x3ef3b26600117882 */ /* 0x000fe20000000000 */
[----:B------:R-:W-:Y:S01]  /*1940*/  DADD R10, R10, R10 ;  /* 0x000000000a0a7229 */ /* 0x000fe2000000000a */
[----:B------:R-:W-:Y:S04]  /*1950*/  STL.128 [R1+0x60], RZ ;  /* 0x000060ff01007387 */ /* 0x000fe80000100c00 */
[----:B------:R-:W-:Y:S01]  /*1960*/  DFMA R8, R6, R8, UR16 ;  /* 0x0000001006087e2b */ /* 0x000fe20008000008 */
[----:B------:R-:W-:Y:S01]  /*1970*/  UMOV UR16, 0xa9ab0956 ;  /* 0xa9ab095600107882 */ /* 0x000fe20000000000 */
[----:B------:R-:W-:Y:S01]  /*1980*/  UMOV UR17, 0x3f1745cb ;  /* 0x3f1745cb00117882 */ /* 0x000fe20000000000 */
[----:B------:R-:W-:Y:S01]  /*1990*/  DFMA R10, -R2, UR24, R10 ;  /* 0x00000018020a7c2b */ /* 0x000fe2000800010a */
[----:B------:R-:W-:Y:S01]  /*19a0*/  STL.128 [R1+0x70], RZ ;  /* 0x000070ff01007387 */ /* 0x000fe20000100c00 */
[----:B------:R-:W-:-:S03]  /*19b0*/  UIADD3 UR24, UR37, 0x1c4a0, URZ ;  /* 0x0001c4a025187890 */ /* 0x000fc6000fffe03f */
[----:B------:R-:W-:Y:S01]  /*19c0*/  DFMA R8, R6, R8, UR16 ;  /* 0x0000001006087e2b */ /* 0x000fe20008000008 */
[----:B------:R-:W-:Y:S01]  /*19d0*/  UMOV UR16, 0x2d1b5154 ;  /* 0x2d1b515400107882 */ /* 0x000fe20000000000 */
[----:B------:R-:W-:Y:S01]  /*19e0*/  UMOV UR17, 0x3f3c71c7 ;  /* 0x3f3c71c700117882 */ /* 0x000fe20000000000 */
[----:B------:R-:W-:Y:S02]  /*19f0*/  DMUL R10, R4, R10 ;  /* 0x0000000a040a7228 */ /* 0x000fe40000000000 */
[----:B------:R-:W-:-:S03]  /*1a00*/  DFMA R4, R14, -1, R12 ;  /* 0xbff000000e04782b */ /* 0x000fc6000000000c */
[----:B------:R-:W-:Y:S01]  /*1a10*/  DFMA R8, R6, R8, UR16 ;  /* 0x0000001006087e2b */ /* 0x000fe20008000008 */
[----:B------:R-:W-:Y:S01]  /*1a20*/  UMOV UR16, 0x923be72d ;  /* 0x923be72d00107882 */ /* 0x000fe20000000000 */
[----:B------:R-:W-:-:S03]  /*1a30*/  UMOV UR17, 0x3f624924 ;  /* 0x3f62492400117882 */ /* 0x000fc60000000000 */
[----:B------:R-:W-:-:S03]  /*1a40*/  DADD R4, -R2, R4 ;  /* 0x0000000002047229 */ /* 0x000fc60000000104 */
[----:B------:R-:W-:Y:S01]  /*1a50*/  DFMA R8, R6, R8, UR16 ;  /* 0x0000001006087e2b */ /* 0x000fe20008000008 */
[----:B------:R-:W-:Y:S01]  /*1a60*/  UIADD3 UR16, UR14, 0x202, URZ ;  /* 0x000002020e107890 */ /* 0x000fe2000fffe03f */
[----:B------:R-:W-:-:S06]  /*1a70*/  UMOV UR17, 0x40000040 ;  /* 0x4000004000117882 */ /* 0x000fcc0000000000 */
[----:B------:R-:W-:Y:S01]  /*1a80*/  DFMA R8, R6, R8, UR28 ;  /* 0x0000001c06087e2b */ /* 0x000fe20008000008 */
[----:B------:R-:W-:Y:S02]  /*1a90*/  WARPGROUP.DEPBAR.LE gsb0, 0x0 ;  /* 0x00008000000079c5 */ /* 0x000fe40000010000 */
[----:B------:R-:W-:-:S06]  /*1aa0*/  WARPGROUP.ARRIVE ;  /* 0x00000000000079c5 */ /* 0x000fcc0000000000 */
[----:B------:R-:W-:Y:S01]  /*1ab0*/  HGMMA.64x64x16.F32 R24, gdesc[UR16], R24, gsb0 ;  /* 0x00e00000101879f0 */ /* 0x000fe20008000818 */
[----:B------:R-:W-:Y:S01]  /*1ac0*/  UMOV UR16, 0x55555554 ;  /* 0x5555555400107882 */ /* 0x000fe20000000000 */
[----:B------:R-:W-:Y:S01]  /*1ad0*/  UMOV UR17, 0x3fb55555 ;  /* 0x3fb5555500117882 */ /* 0x000fe20000000000 */
[----:B------:R-:W-:Y:S01]  /*1ae0*/  UIADD3 UR18, UR15, 0x4, URZ ;  /* 0x000000040f127890 */ /* 0x000fe2000fffe03f */
[----:B------:R-:W-:Y:S01]  /*1af0*/  DFMA R8, R6, R8, UR16 ;  /* 0x0000001006087e2b */ /* 0x000fe20008000008 */
[----:B------:R-:W-:Y:S01]  /*1b00*/  UMOV UR16, 0xffda0d24 ;  /* 0xffda0d2400107882 */ /* 0x000fe20000000000 */
[----:B------:R-:W-:Y:S01]  /*1b10*/  UMOV UR17, 0x3c7777d0 ;  /* 0x3c7777d000117882 */ /* 0x000fe20000000000 */
[----:B------:R-:W-:-:S05]  /*1b20*/  UMOV UR19, 0x40000040 ;  /* 0x4000004000137882 */ /* 0x000fca0000000000 */
[----:B------:R-:W-:Y:S01]  /*1b30*/  DMUL R8, R6, R8 ;  /* 0x0000000806087228 */ /* 0x000fe20000000000 */
[----:B------:R-:W-:-:S04]  /*1b40*/  IMAD.U32 R6, RZ, RZ, UR23 ;  /* 0x00000017ff067e24 */ /* 0x000fc8000f8e00ff */
[----:B------:R-:W-:-:S03]  /*1b50*/  IMAD R6, R6, 0x40, R169 ;  /* 0x0000004006067824 */ /* 0x000fc600078e02a9 */
[----:B------:R-:W-:Y:S01]  /*1b60*/  DFMA R8, R2, R8, R10 ;  /* 0x000000080208722b */ /* 0x000fe2000000000a */
[----:B------:R-:W-:Y:S01]  /*1b70*/  IMAD.MOV.U32 R2, RZ, RZ, 0x3b39803f ;  /* 0x3b39803fff027424 */ /* 0x000fe200078e00ff */
[----:B------:R-:W-:Y:S01]  /*1b80*/  LEA R6, R6, UR37, 0x2 ;  /* 0x0000002506067c11 */ /* 0x000fe2000f8e10ff */
[----:B------:R-:W-:-:S05]  /*1b90*/  IMAD.MOV.U32 R3, RZ, RZ, 0x3c7abc9e ;  /* 0x3c7abc9eff037424 */ /* 0x000fca00078e00ff */
[----:B------:R-:W-:-:S08]  /*1ba0*/  DADD R4, R8, -R4 ;  /* 0x0000000008047229 */ /* 0x000fd00000000804 */
[----:B------:R-:W-:-:S08]  /*1bb0*/  DFMA R4, R2, 1, R4 ;  /* 0x3ff000000204782b */ /* 0x000fd00000000004 */
[----:B------:R-:W-:-:S08]  /*1bc0*/  DADD R4, R12, R4 ;  /* 0x000000000c047229 */ /* 0x000fd00000000004 */
[----:B------:R-:W-:Y:S01]  /*1bd0*/  DMUL R2, R4, UR16 ;  /* 0x0000001004027c28 */ /* 0x000fe20008000000 */
[----:B------:R-:W-:Y:S01]  /*1be0*/  UMOV UR16, 0x652b82fe ;  /* 0x652b82fe00107882 */ /* 0x000fe20000000000 */
[----:B------:R-:W-:-:S06]  /*1bf0*/  UMOV UR17, 0x3ff71547 ;  /* 0x3ff7154700117882 */ /* 0x000fcc0000000000 */
[----:B------:R-:W-:Y:S01]  /*1c00*/  DFMA R2, R4, UR16, R2 ;  /* 0x0000001004027c2b */ /* 0x000fe20008000002 */
[----:B------:R-:W-:Y:S01]  /*1c10*/  UIADD3 UR16, UR14, 0x204, URZ ;  /* 0x000002040e107890 */ /* 0x000fe2000fffe03f */
[----:B------:R-:W-:-:S08]  /*1c20*/  UMOV UR17, 0x40000040 ;  /* 0x4000004000117882 */ /* 0x000fd00000000000 */
[----:B------:R1:W2:Y:S01]  /*1c30*/  F2F.F32.F64 R3, R2 ;  /* 0x0000000200037310 */ /* 0x0002a20000301000 */
[----:B------:R-:W-:Y:S02]  /*1c40*/  WARPGROUP.DEPBAR.LE gsb0, 0x0 ;  /* 0x00008000000079c5 */ /* 0x000fe40000010000 */
[----:B------:R-:W2:Y:S01]  /*1c50*/  LDS.64 R20, [R6+0x1c000] ;  /* 0x01c0000006147984 */ /* 0x000ea20000000a00 */
[----:B-1----:R-:W-:-:S03]  /*1c60*/  IMAD.U32 R2, RZ, RZ, UR13 ;  /* 0x0000000dff027e24 */ /* 0x002fc6000f8e00ff */
[----:B------:R-:W1:Y:S01]  /*1c70*/  LDS.64 R152, [R6+0x1c020] ;  /* 0x01c0200006987984 */ /* 0x000e620000000a00 */
[----:B------:R-:W-:-:S03]  /*1c80*/  IMAD R2, R2, 0x40, R169 ;  /* 0x0000004002027824 */ /* 0x000fc600078e02a9 */
[----:B------:R-:W3:Y:S04]  /*1c90*/  LDS.64 R156, [R6+0x1c040] ;  /* 0x01c04000069c7984 */ /* 0x000ee80000000a00 */
[----:B------:R-:W4:Y:S04]  /*1ca0*/  LDS.64 R160, [R6+0x1c060] ;  /* 0x01c0600006a07984 */ /* 0x000f280000000a00 */
[----:B------:R-:W5:Y:S04]  /*1cb0*/  LDS.64 R16, [R6+0x1c080] ;  /* 0x01c0800006107984 */ /* 0x000f680000000a00 */
[----:B------:R-:W5:Y:S01]  /*1cc0*/  LDS.64 R12, [R6+0x1c0a0] ;  /* 0x01c0a000060c7984 */ /* 0x000f620000000a00 */
[----:B------:R-:W-:-:S06]  /*1cd0*/  WARPGROUP.ARRIVE ;  /* 0x00000000000079c5 */ /* 0x000fcc0000000000 */
[----:B------:R-:W-:Y:S01]  /*1ce0*/  HGMMA.64x64x16.F32 R24, gdesc[UR16], R24, gsb0 ;  /* 0x00e00000101879f0 */ /* 0x000fe20008000818 */
[----:B------:R-:W-:Y:S02]  /*1cf0*/  UIADD3 UR16, UR14, 0x206, URZ ;  /* 0x000002060e107890 */ /* 0x000fe4000fffe03f */
[----:B------:R-:W-:Y:S01]  /*1d00*/  UIADD3 UR18, UR15, 0x6, URZ ;  /* 0x000000060f127890 */ /* 0x000fe2000fffe03f */
[----:B------:R-:W-:Y:S01]  /*1d10*/  UMOV UR17, 0x40000040 ;  /* 0x4000004000117882 */ /* 0x000fe20000000000 */
[----:B------:R-:W-:Y:S01]  /*1d20*/  UMOV UR19, 0x40000040 ;  /* 0x4000004000137882 */ /* 0x000fe20000000000 */
[----:B------:R-:W-:-:S04]  /*1d30*/  ULEA UR14, UR36, UR38, 0x1 ;  /* 0x00000026240e7291 */ /* 0x000fc8000f8e083f */
[----:B------:R-:W-:Y:S01]  /*1d40*/  ULEA UR14, UR14, UR24, 0x3 ;  /* 0x000000180e0e7291 */ /* 0x000fe2000f8e183f */
[C---:B--2---:R-:W-:Y:S01]  /*1d50*/  FMUL R20, R3.reuse, R20 ;  /* 0x0000001403147220 */ /* 0x044fe20000400000 */
[C---:B------:R-:W-:Y:S01]  /*1d60*/  FMUL R21, R3.reuse, R21 ;  /* 0x0000001503157220 */ /* 0x040fe20000400000 */
[C---:B-1----:R-:W-:Y:S01]  /*1d70*/  FMUL R152, R3.reuse, R152 ;  /* 0x0000009803987220 */ /* 0x042fe20000400000 */
[C---:B------:R-:W-:Y:S01]  /*1d80*/  FMUL R153, R3.reuse, R153 ;  /* 0x0000009903997220 */ /* 0x040fe20000400000 */
[--C-:B------:R-:W-:Y:S02]  /*1d90*/  IMAD.MOV.U32 R22, RZ, RZ, R20.reuse ;  /* 0x000000ffff167224 */ /* 0x100fe400078e0014 */
[----:B------:R-:W-:Y:S01]  /*1da0*/  FFMA R58, R58, UR11, -R20 ;  /* 0x0000000b3a3a7c23 */ /* 0x000fe20008000814 */
[C---:B---3--:R-:W-:Y:S01]  /*1db0*/  FMUL R156, R3.reuse, R156 ;  /* 0x0000009c039c7220 */ /* 0x048fe20000400000 */
[----:B------:R-:W-:Y:S01]  /*1dc0*/  FMUL R157, R3, R157 ;  /* 0x0000009d039d7220 */ /* 0x000fe20000400000 */
[----:B------:R-:W-:-:S02]  /*1dd0*/  IMAD.MOV.U32 R23, RZ, RZ, R21 ;  /* 0x000000ffff177224 */ /* 0x000fc400078e0015 */
[----:B------:R-:W-:Y:S01]  /*1de0*/  FFMA R59, R59, UR11, -R21 ;  /* 0x0000000b3b3b7c23 */ /* 0x000fe20008000815 */
[----:B------:R-:W-:Y:S02]  /*1df0*/  IMAD.MOV.U32 R158, RZ, RZ, R156 ;  /* 0x000000ffff9e7224 */ /* 0x000fe400078e009c */
[C---:B----4-:R-:W-:Y:S01]  /*1e00*/  FMUL R160, R3.reuse, R160 ;  /* 0x000000a003a07220 */ /* 0x050fe20000400000 */
[----:B------:R-:W-:Y:S02]  /*1e10*/  IMAD.MOV.U32 R159, RZ, RZ, R157 ;  /* 0x000000ffff9f7224 */ /* 0x000fe400078e009d */
[C---:B------:R-:W-:Y:S01]  /*1e20*/  FMUL R161, R3.reuse, R161 ;  /* 0x000000a103a17220 */ /* 0x040fe20000400000 */
[C---:B-----5:R-:W-:Y:S01]  /*1e30*/  FMUL R16, R3.reuse, R16 ;  /* 0x0000001003107220 */ /* 0x060fe20000400000 */
[C---:B------:R-:W-:Y:S01]  /*1e40*/  FMUL R17, R3.reuse, R17 ;  /* 0x0000001103117220 */ /* 0x040fe20000400000 */
[----:B------:R-:W-:Y:S01]  /*1e50*/  IMAD.MOV.U32 R154, RZ, RZ, R152 ;  /* 0x000000ffff9a7224 */ /* 0x000fe200078e0098 */
[----:B------:R1:W-:Y:S01]  /*1e60*/  STL.128 [R1+0x20], R156 ;  /* 0x0000209c01007387 */ /* 0x0003e20000100c00 */
[C---:B------:R-:W-:Y:S01]  /*1e70*/  FMUL R12, R3.reuse, R12 ;  /* 0x0000000c030c7220 */ /* 0x040fe20000400000 */
[----:B------:R-:W-:Y:S01]  /*1e80*/  FMUL R13, R3, R13 ;  /* 0x0000000d030d7220 */ /* 0x000fe20000400000 */
[----:B------:R-:W-:Y:S01]  /*1e90*/  IMAD.MOV.U32 R155, RZ, RZ, R153 ;  /* 0x000000ffff9b7224 */ /* 0x000fe200078e0099 */
[----:B------:R2:W-:Y:S01]  /*1ea0*/  STL.128 [R1], R20 ;  /* 0x0000001401007387 */ /* 0x0005e20000100c00 */
[----:B------:R-:W-:Y:S01]  /*1eb0*/  IMAD.MOV.U32 R162, RZ, RZ, R160 ;  /* 0x000000ffffa27224 */ /* 0x000fe200078e00a0 */
[----:B------:R-:W-:Y:S01]  /*1ec0*/  FSETP.GEU.AND P1, PT, R58, -126, PT ;  /* 0xc2fc00003a00780b */ /* 0x000fe20003f2e000 */
[----:B------:R-:W-:Y:S01]  /*1ed0*/  IMAD.MOV.U32 R163, RZ, RZ, R161 ;  /* 0x000000ffffa37224 */ /* 0x000fe200078e00a1 */
[----:B------:R-:W-:Y:S01]  /*1ee0*/  STL.128 [R1+0x10], R152 ;  /* 0x0000109801007387 */ /* 0x000fe20000100c00 */
[----:B------:R-:W-:Y:S01]  /*1ef0*/  IMAD.MOV.U32 R18, RZ, RZ, R16 ;  /* 0x000000ffff127224 */ /* 0x000fe200078e0010 */
[----:B------:R-:W-:Y:S01]  /*1f00*/  FSETP.GEU.AND P2, PT, R59, -126, PT ;  /* 0xc2fc00003b00780b */ /* 0x000fe20003f4e000 */
[----:B------:R-:W-:Y:S01]  /*1f10*/  IMAD.MOV.U32 R19, RZ, RZ, R17 ;  /* 0x000000ffff137224 */ /* 0x000fe200078e0011 */
[----:B------:R-:W-:Y:S01]  /*1f20*/  STL.128 [R1+0x30], R160 ;  /* 0x000030a001007387 */ /* 0x000fe20000100c00 */
[----:B------:R-:W-:-:S02]  /*1f30*/  IMAD.MOV.U32 R14, RZ, RZ, R12 ;  /* 0x000000ffff0e7224 */ /* 0x000fc400078e000c */
[----:B------:R-:W-:Y:S01]  /*1f40*/  FFMA R60, R60, UR11, -R152 ;  /* 0x0000000b3c3c7c23 */ /* 0x000fe20008000898 */
[----:B------:R-:W-:Y:S01]  /*1f50*/  IMAD.MOV.U32 R15, RZ, RZ, R13 ;  /* 0x000000ffff0f7224 */ /* 0x000fe200078e000d */
[----:B-1----:R-:W-:Y:S01]  /*1f60*/  LEA R158, R2, UR37, 0x2 ;  /* 0x00000025029e7c11 */ /* 0x002fe2000f8e10ff */
[----:B------:R-:W-:Y:S01]  /*1f70*/  STL.128 [R1+0x40], R16 ;  /* 0x0000401001007387 */ /* 0x000fe20000100c00 */
[----:B------:R-:W-:Y:S01]  /*1f80*/  SHF.L.U32 R159, R0, 0x1f, RZ ;  /* 0x0000001f009f7819 */ /* 0x000fe200000006ff */
[----:B------:R-:W-:Y:S01]  /*1f90*/  @!P1 FMUL R58, R58, 0.5 ;  /* 0x3f0000003a3a9820 */ /* 0x000fe20000400000 */
[----:B--2---:R-:W-:Y:S01]  /*1fa0*/  FFMA R20, R56, UR11, -R20 ;  /* 0x0000000b38147c23 */ /* 0x004fe20008000814 */
[----:B------:R-:W-:Y:S01]  /*1fb0*/  STL.128 [R1+0x50], R12 ;  /* 0x0000500c01007387 */ /* 0x000fe20000100c00 */
[----:B------:R-:W-:Y:S01]  /*1fc0*/  FSETP.GEU.AND P3, PT, R60, -126, PT ;  /* 0xc2fc00003c00780b */ /* 0x000fe20003f6e000 */
[----:B------:R-:W-:Y:S01]  /*1fd0*/  @!P2 FMUL R59, R59, 0.5 ;  /* 0x3f0000003b3ba820 */ /* 0x000fe20000400000 */
[----:B------:R-:W-:Y:S01]  /*1fe0*/  FFMA R61, R61, UR11, -R153 ;  /* 0x0000000b3d3d7c23 */ /* 0x000fe20008000899 */
[----:B------:R-:W-:Y:S01]  /*1ff0*/  FSETP.GEU.AND P6, PT, R20, -126, PT ;  /* 0xc2fc00001400780b */ /* 0x000fe20003fce000 */
[----:B------:R-:W1:Y:S01]  /*2000*/  MUFU.EX2 R58, R58 ;  /* 0x0000003a003a7308 */ /* 0x000e620000000800 */
[----:B------:R-:W-:Y:S01]  /*2010*/  FFMA R21, R57, UR11, -R21 ;  /* 0x0000000b39157c23 */ /* 0x000fe20008000815 */
[----:B------:R-:W-:Y:S01]  /*2020*/  FFMA R62, R62, UR11, -R152 ;  /* 0x0000000b3e3e7c23 */ /* 0x000fe20008000898 */
[----:B------:R-:W-:Y:S01]  /*2030*/  FFMA R63, R63, UR11, -R153 ;  /* 0x0000000b3f3f7c23 */ /* 0x000fe20008000899 */
[--C-:B------:R-:W-:Y:S01]  /*2040*/  FFMA R64, R64, UR11, -R156.reuse ;  /* 0x0000000b40407c23 */ /* 0x100fe2000800089c */
[----:B------:R-:W-:Y:S01]  /*2050*/  FSETP.GEU.AND P4, PT, R61, -126, PT ;  /* 0xc2fc00003d00780b */ /* 0x000fe20003f8e000 */
[----:B------:R-:W-:Y:S01]  /*2060*/  FFMA R66, R66, UR11, -R156 ;  /* 0x0000000b42427c23 */ /* 0x000fe2000800089c */
[--C-:B------:R-:W-:Y:S01]  /*2070*/  FFMA R65, R65, UR11, -R157.reuse ;  /* 0x0000000b41417c23 */ /* 0x100fe2000800089d */
[----:B------:R-:W2:Y:S01]  /*2080*/  MUFU.EX2 R59, R59 ;  /* 0x0000003b003b7308 */ /* 0x000ea20000000800 */
[----:B------:R-:W-:Y:S01]  /*2090*/  FFMA R67, R67, UR11, -R157 ;  /* 0x0000000b43437c23 */ /* 0x000fe2000800089d */
[--C-:B------:R-:W-:Y:S01]  /*20a0*/  FFMA R68, R68, UR11, -R160.reuse ;  /* 0x0000000b44447c23 */ /* 0x100fe200080008a0 */
[----:B------:R-:W-:Y:S01]  /*20b0*/  FFMA R70, R70, UR11, -R160 ;  /* 0x0000000b46467c23 */ /* 0x000fe200080008a0 */
[----:B------:R-:W-:Y:S01]  /*20c0*/  @!P6 FMUL R20, R20, 0.5 ;  /* 0x3f0000001414e820 */ /* 0x000fe20000400000 */
[----:B------:R-:W-:Y:S01]  /*20d0*/  @!P3 FMUL R60, R60, 0.5 ;  /* 0x3f0000003c3cb820 */ /* 0x000fe20000400000 */
[----:B------:R-:W-:-:S02]  /*20e0*/  WARPGROUP.DEPBAR.LE gsb0, 0x0 ;  /* 0x00008000000079c5 */ /* 0x000fc40000010000 */
[----:B------:R-:W3:Y:S02]  /*20f0*/  LDS.64 R8, [R6+0x1c0c0] ;  /* 0x01c0c00006087984 */ /* 0x000ee40000000a00 */
[----:B------:R-:W4:Y:S02]  /*2100*/  MUFU.EX2 R20, R20 ;  /* 0x0000001400147308 */ /* 0x000f240000000800 */
[----:B------:R-:W5:Y:S04]  /*2110*/  LDS.64 R4, [R6+0x1c0e0] ;  /* 0x01c0e00006047984 */ /* 0x000f680000000a00 */
[----:B------:R1:W1:Y:S04]  /*2120*/  LDS.64 R154, [R158+0x1c000] ;  /* 0x01c000009e9a7984 */ /* 0x0002680000000a00 */
[----:B------:R1:W1:Y:S04]  /*2130*/  LDS.64 R22, [R158+0x1c020] ;  /* 0x01c020009e167984 */ /* 0x0002680000000a00 */
[----:B------:R1:W1:Y:S04]  /*2140*/  LDS.64 R18, [R158+0x1c040] ;  /* 0x01c040009e127984 */ /* 0x0002680000000a00 */
[----:B------:R1:W1:Y:S04]  /*2150*/  LDS.64 R14, [R158+0x1c060] ;  /* 0x01c060009e0e7984 */ /* 0x0002680000000a00 */
[----:B------:R1:W1:Y:S01]  /*2160*/  LDS.64 R162, [R158+0x1c0e0] ;  /* 0x01c0e0009ea27984 */ /* 0x0002620000000a00 */
[C---:B---3--:R-:W-:Y:S01]  /*2170*/  FMUL R8, R3.reuse, R8 ;  /* 0x0000000803087220 */ /* 0x048fe20000400000 */
[C---:B------:R-:W-:Y:S01]  /*2180*/  FMUL R9, R3.reuse, R9 ;  /* 0x0000000903097220 */ /* 0x040fe20000400000 */
[C---:B-----5:R-:W-:Y:S01]  /*2190*/  FMUL R4, R3.reuse, R4 ;  /* 0x0000000403047220 */ /* 0x060fe20000400000 */
[----:B------:R-:W-:Y:S01]  /*21a0*/  FMUL R5, R3, R5 ;  /* 0x0000000503057220 */ /* 0x000fe20000400000 */
[----:B------:R-:W-:Y:S01]  /*21b0*/  IMAD.MOV.U32 R10, RZ, RZ, R8 ;  /* 0x000000ffff0a7224 */ /* 0x000fe200078e0008 */
[----:B------:R3:W1:Y:S01]  /*21c0*/  LDS.64 R2, [R158+0x1c0a0] ;  /* 0x01c0a0009e027984 */ /* 0x0006620000000a00 */
[----:B------:R-:W-:-:S02]  /*21d0*/  IMAD.MOV.U32 R11, RZ, RZ, R9 ;  /* 0x000000ffff0b7224 */ /* 0x000fc400078e0009 */
[----:B------:R-:W-:Y:S02]  /*21e0*/  IMAD.MOV.U32 R6, RZ, RZ, R4 ;  /* 0x000000ffff067224 */ /* 0x000fe400078e0004 */
[----:B------:R-:W-:Y:S01]  /*21f0*/  IMAD.MOV.U32 R7, RZ, RZ, R5 ;  /* 0x000000ffff077224 */ /* 0x000fe200078e0005 */
[----:B------:R3:W-:Y:S04]  /*2200*/  STL.128 [R1+0x60], R8 ;  /* 0x0000600801007387 */ /* 0x0007e80000100c00 */
[----:B------:R3:W-:Y:S04]  /*2210*/  STL.128 [R1+0x70], R4 ;  /* 0x0000700401007387 */ /* 0x0007e80000100c00 */
[----:B------:R3:W1:Y:S04]  /*2220*/  LDS.64 R10, [R158+0x1c080] ;  /* 0x01c080009e0a7984 */ /* 0x0006680000000a00 */
[----:B------:R3:W1:Y:S01]  /*2230*/  LDS.64 R6, [R158+0x1c0c0] ;  /* 0x01c0c0009e067984 */ /* 0x0006620000000a00 */
[----:B------:R-:W-:-:S06]  /*2240*/  WARPGROUP.ARRIVE ;  /* 0x00000000000079c5 */ /* 0x000fcc0000000000 */
[----:B------:R-:W-:Y:S03]  /*2250*/  HGMMA.64x64x16.F32 R24, gdesc[UR16], R24, gsb0 ;  /* 0x00e00000101879f0 */ /* 0x000fe60008000818 */
[----:B------:R-:W-:Y:S02]  /*2260*/  WARPGROUP.DEPBAR.LE gsb0, 0x0 ;  /* 0x00008000000079c5 */ /* 0x000fe40000010000 */
[----:B------:R-:W5:Y:S02]  /*2270*/  SYNCS.PHASECHK.TRANS64.TRYWAIT P5, [UR14], R159 ;  /* 0x0000009fff0075a7 */ /* 0x000f6400080a014e */
[----:B-12345:R-:W-:Y:S05]  /*2280*/  @!P5 BRA `(.L_x_23) ;  /* 0x0000006800a0d947 */ /* 0x03efea0003800000 */
.L_x_131:
[----:B------:R-:W-:Y:S01]  /*2290*/  @!P1 FMUL R58, R58, R58 ;  /* 0x0000003a3a3a9220 */ /* 0x000fe20000400000 */
[----:B------:R-:W-:Y:S01]  /*22a0*/  @!P2 FMUL R59, R59, R59 ;  /* 0x0000003b3b3ba220 */ /* 0x000fe20000400000 */
[----:B------:R-:W-:Y:S01]  /*22b0*/  FSETP.GEU.AND P5, PT, R62, -126, PT ;  /* 0xc2fc00003e00780b */ /* 0x000fe20003fae000 */
[----:B------:R-:W-:Y:S01]  /*22c0*/  @!P4 FMUL R61, R61, 0.5 ;  /* 0x3f0000003d3dc820 */ /* 0x000fe20000400000 */
[----:B------:R-:W-:Y:S01]  /*22d0*/  FSETP.GEU.AND P1, PT, R21, -126, PT ;  /* 0xc2fc00001500780b */ /* 0x000fe20003f2e000 */
[----:B------:R-:W2:Y:S01]  /*22e0*/  MUFU.EX2 R60, R60 ;  /* 0x0000003c003c7308 */ /* 0x000ea20000000800 */
[----:B------:R-:W-:Y:S01]  /*22f0*/  FSETP.GEU.AND P2, PT, R63, -126, PT ;  /* 0xc2fc00003f00780b */ /* 0x000fe20003f4e000 */
[----:B------:R-:W-:Y:S01]  /*2300*/  ULOP3.LUT UR25, UR38, 0x1, URZ, 0xc, !UPT ;  /* 0x0000000126197892 */ /* 0x000fe2000f8e0c3f */
[----:B------:R-:W-:Y:S01]  /*2310*/  @!P6 FMUL R20, R20, R20 ;  /* 0x000000141414e220 */ /* 0x000fe20000400000 */
[----:B------:R-:W-:Y:S01]  /*2320*/  USHF.L.U32 UR14, UR36, 0x1, URZ ;  /* 0x00000001240e7899 */ /* 0x000fe2000800063f */
[--C-:B------:R-:W-:Y:S01]  /*2330*/  FFMA R73, R73, UR11, -R17.reuse ;  /* 0x0000000b49497c23 */ /* 0x100fe20008000811 */
[----:B------:R-:W-:Y:S01]  /*2340*/  FFMA R17, R75, UR11, -R17 ;  /* 0x0000000b4b117c23 */ /* 0x000fe20008000811 */
[--C-:B------:R-:W-:Y:S01]  /*2350*/  FFMA R76, R76, UR11, -R12.reuse ;  /* 0x0000000b4c4c7c23 */ /* 0x100fe2000800080c */
[----:B------:R-:W3:Y:S01]  /*2360*/  MUFU.EX2 R61, R61 ;  /* 0x0000003d003d7308 */ /* 0x000ee20000000800 */
[----:B------:R-:W-:Y:S01]  /*2370*/  ULOP3.LUT UR14, UR14, 0xfffffffe, UR25, 0xe2, !UPT ;  /* 0xfffffffe0e0e7892 */ /* 0x000fe2000f8ee219 */
[----:B------:R-:W-:Y:S01]  /*2380*/  @!P5 FMUL R62, R62, 0.5 ;  /* 0x3f0000003e3ed820 */ /* 0x000fe20000400000 */
[----:B------:R-:W-:Y:S01]  /*2390*/  FFMA R78, R78, UR11, -R12 ;  /* 0x0000000b4e4e7c23 */ /* 0x000fe2000800080c */
[----:B------:R-:W-:Y:S01]  /*23a0*/  @!P1 FMUL R21, R21, 0.5 ;  /* 0x3f00000015159820 */ /* 0x000fe20000400000 */
[----:B------:R-:W-:Y:S01]  /*23b0*/  ULEA UR16, UR14, UR24, 0x3 ;  /* 0x000000180e107291 */ /* 0x000fe2000f8e183f */
[----:B------:R-:W-:Y:S01]  /*23c0*/  @!P2 FMUL R63, R63, 0.5 ;  /* 0x3f0000003f3fa820 */ /* 0x000fe20000400000 */
[--C-:B------:R-:W-:Y:S01]  /*23d0*/  FADD R57, R24, -R154.reuse ;  /* 0x8000009a18397221 */ /* 0x100fe20000000000 */
[----:B------:R-:W4:Y:S01]  /*23e0*/  MUFU.EX2 R62, R62 ;  /* 0x0000003e003e7308 */ /* 0x000f220000000800 */
[----:B--2---:R-:W-:Y:S01]  /*23f0*/  @!P3 FMUL R60, R60, R60 ;  /* 0x0000003c3c3cb220 */ /* 0x004fe20000400000 */
[----:B------:R-:W-:Y:S01]  /*2400*/  FADD R75, R26, -R154 ;  /* 0x8000009a1a4b7221 */ /* 0x000fe20000000000 */
[--C-:B------:R-:W-:Y:S01]  /*2410*/  FADD R12, R25, -R155.reuse ;  /* 0x8000009b190c7221 */ /* 0x100fe20000000000 */
[----:B-1----:R-:W-:Y:S01]  /*2420*/  FADD R56, R27, -R155 ;  /* 0x8000009b1b387221 */ /* 0x002fe20000000000 */
[----:B------:R-:W-:Y:S01]  /*2430*/  F2FP.F16.F32.PACK_AB R25, R59, R58 ;  /* 0x0000003a3b19723e */ /* 0x000fe200000000ff */
[----:B------:R-:W-:Y:S01]  /*2440*/  ULEA UR17, UR13, UR22, 0x9 ;  /* 0x000000160d117291 */ /* 0x000fe2000f8e483f */
[----:B------:R-:W-:Y:S01]  /*2450*/  SYNCS.ARRIVE.TRANS64.A1T0 RZ, [UR16], RZ ;  /* 0x000000ffffff79a7 */ /* 0x000fe20008100010 */
[----:B------:R-:W1:Y:S01]  /*2460*/  MUFU.EX2 R21, R21 ;  /* 0x0000001500157308 */ /* 0x000e620000000800 */
[----:B---3--:R-:W-:Y:S01]  /*2470*/  @!P4 FMUL R61, R61, R61 ;  /* 0x0000003d3d3dc220 */ /* 0x008fe20000400000 */
[----:B------:R-:W-:Y:S01]  /*2480*/  FSETP.GEU.AND P3, PT, R64, -126, PT ;  /* 0xc2fc00004000780b */ /* 0x000fe20003f6e000 */
[----:B------:R-:W-:Y:S01]  /*2490*/  UMOV UR15, 0x40000040 ;  /* 0x40000040000f7882 */ /* 0x000fe20000000000 */
[----:B------:R-:W-:Y:S01]  /*24a0*/  FSETP.GEU.AND P4, PT, R65, -126, PT ;  /* 0xc2fc00004100780b */ /* 0x000fe20003f8e000 */
[----:B------:R-:W-:Y:S01]  /*24b0*/  UMOV UR14, UR17 ;  /* 0x00000011000e7c82 */ /* 0x000fe20008000000 */
[----:B------:R-:W-:Y:S01]  /*24c0*/  F2FP.F16.F32.PACK_AB R26, R61, R60 ;  /* 0x0000003c3d1a723e */ /* 0x000fe200000000ff */
[--C-:B------:R-:W-:Y:S01]  /*24d0*/  FFMA R69, R69, UR11, -R161.reuse ;  /* 0x0000000b45457c23 */ /* 0x100fe200080008a1 */
[----:B------:R-:W2:Y:S01]  /*24e0*/  MUFU.EX2 R63, R63 ;  /* 0x0000003f003f7308 */ /* 0x000ea20000000800 */
[----:B----4-:R-:W-:Y:S01]  /*24f0*/  @!P5 FMUL R62, R62, R62 ;  /* 0x0000003e3e3ed220 */ /* 0x010fe20000400000 */
[----:B------:R-:W-:Y:S01]  /*2500*/  FFMA R71, R71, UR11, -R161 ;  /* 0x0000000b47477c23 */ /* 0x000fe200080008a1 */
[----:B------:R-:W-:Y:S01]  /*2510*/  FSETP.GEU.AND P5, PT, R66, -126, PT ;  /* 0xc2fc00004200780b */ /* 0x000fe20003fae000 */
[--C-:B------:R-:W-:Y:S01]  /*2520*/  FFMA R72, R72, UR11, -R16.reuse ;  /* 0x0000000b48487c23 */ /* 0x100fe20008000810 */
[----:B------:R-:W-:Y:S01]  /*2530*/  FSETP.GEU.AND P6, PT, R67, -126, PT ;  /* 0xc2fc00004300780b */ /* 0x000fe20003fce000 */
[--C-:B------:R-:W-:Y:S01]  /*2540*/  FFMA R77, R77, UR11, -R13.reuse ;  /* 0x0000000b4d4d7c23 */ /* 0x100fe2000800080d */
[----:B------:R-:W-:Y:S01]  /*2550*/  @!P3 FMUL R64, R64, 0.5 ;  /* 0x3f0000004040b820 */ /* 0x000fe20000400000 */
[----:B------:R-:W-:Y:S01]  /*2560*/  FFMA R74, R74, UR11, -R16 ;  /* 0x0000000b4a4a7c23 */ /* 0x000fe20008000810 */
[----:B-1----:R-:W-:Y:S01]  /*2570*/  @!P1 FMUL R21, R21, R21 ;  /* 0x0000001515159220 */ /* 0x002fe20000400000 */
[----:B------:R-:W-:Y:S01]  /*2580*/  @!P4 FMUL R65, R65, 0.5 ;  /* 0x3f0000004141c820 */ /* 0x000fe20000400000 */
[----:B------:R-:W-:Y:S01]  /*2590*/  FSETP.GEU.AND P1, PT, R68, -126, PT ;  /* 0xc2fc00004400780b */ /* 0x000fe20003f2e000 */
[----:B------:R-:W-:Y:S01]  /*25a0*/  FFMA R13, R79, UR11, -R13 ;  /* 0x0000000b4f0d7c23 */ /* 0x000fe2000800080d */
[----:B------:R-:W1:Y:S01]  /*25b0*/  MUFU.EX2 R64, R64 ;  /* 0x0000004000407308 */ /* 0x000e620000000800 */
[----:B------:R-:W-:Y:S01]  /*25c0*/  F2FP.F16.F32.PACK_AB R24, R21, R20 ;  /* 0x000000141518723e */ /* 0x000fe200000000ff */
[----:B------:R-:W-:Y:S01]  /*25d0*/  FFMA R80, R80, UR11, -R8 ;  /* 0x0000000b50507c23 */ /* 0x000fe20008000808 */
[----:B------:R-:W-:Y:S01]  /*25e0*/  @!P5 FMUL R66, R66, 0.5 ;  /* 0x3f0000004242d820 */ /* 0x000fe20000400000 */
[----:B--2---:R-:W-:Y:S01]  /*25f0*/  @!P2 FMUL R63, R63, R63 ;  /* 0x0000003f3f3fa220 */ /* 0x004fe20000400000 */
[----:B------:R-:W-:Y:S01]  /*2600*/  FSETP.GEU.AND P2, PT, R69, -126, PT ;  /* 0xc2fc00004500780b */ /* 0x000fe20003f4e000 */
[----:B------:R-:W-:Y:S01]  /*2610*/  @!P6 FMUL R67, R67, 0.5 ;  /* 0x3f0000004343e820 */ /* 0x000fe20000400000 */
[----:B------:R-:W-:Y:S01]  /*2620*/  FFMA R81, R81, UR11, -R9 ;  /* 0x0000000b51517c23 */ /* 0x000fe20008000809 */
[----:B------:R-:W2:Y:S01]  /*2630*/  MUFU.EX2 R65, R65 ;  /* 0x0000004100417308 */ /* 0x000ea20000000800 */
[----:B------:R-:W-:Y:S01]  /*2640*/  F2FP.F16.F32.PACK_AB R27, R63, R62 ;  /* 0x0000003e3f1b723e */ /* 0x000fe200000000ff */
[----:B------:R-:W-:Y:S01]  /*2650*/  FMUL R62, R62, UR12 ;  /* 0x0000000c3e3e7c20 */ /* 0x000fe20008400000 */
[----:B------:R-:W-:Y:S01]  /*2660*/  @!P1 FMUL R68, R68, 0.5 ;  /* 0x3f00000044449820 */ /* 0x000fe20000400000 */
[----:B------:R-:W-:Y:S01]  /*2670*/  FMUL R16, R58, UR12 ;  /* 0x0000000c3a107c20 */ /* 0x000fe20008400000 */
[----:B------:R-:W-:Y:S01]  /*2680*/  WARPGROUP.ARRIVE ;  /* 0x00000000000079c5 */ /* 0x000fe20000000000 */
[----:B------:R-:W-:Y:S01]  /*2690*/  FMUL R21, R21, UR12 ;  /* 0x0000000c15157c20 */ /* 0x000fe20008400000 */
[----:B------:R-:W-:Y:S01]  /*26a0*/  FMUL R20, R20, UR12 ;  /* 0x0000000c14147c20 */ /* 0x000fe20008400000 */
[----:B------:R-:W3:Y:S01]  /*26b0*/  MUFU.EX2 R66, R66 ;  /* 0x0000004200427308 */ /* 0x000ee20000000800 */
[----:B-1----:R-:W-:Y:S01]  /*26c0*/  @!P3 FMUL R64, R64, R64 ;  /* 0x000000404040b220 */ /* 0x002fe20000400000 */
[----:B------:R-:W-:Y:S01]  /*26d0*/  FSETP.GEU.AND P3, PT, R70, -126, PT ;  /* 0xc2fc00004600780b */ /* 0x000fe20003f6e000 */
[----:B------:R-:W-:Y:S01]  /*26e0*/  HGMMA.64x64x16.F32 R88, R24, gdesc[UR12].tnspB, R88, gsb0 ;  /* 0x40e0000c18587df0 */ /* 0x000fe20008000858 */
[----:B------:R-:W-:Y:S01]  /*26f0*/  @!P2 FMUL R69, R69, 0.5 ;  /* 0x3f0000004545a820 */ /* 0x000fe20000400000 */
[----:B------:R-:W-:Y:S01]  /*2700*/  UIADD3 UR14, UR17, 0x80, URZ ;  /* 0x00000080110e7890 */ /* 0x000fe2000fffe03f */
[----:B------:R-:W-:Y:S01]  /*2710*/  FMUL R75, R16, R75 ;  /* 0x0000004b104b7220 */ /* 0x000fe20000400000 */
[----:B------:R-:W-:Y:S01]  /*2720*/  UMOV UR15, 0x40000040 ;  /* 0x40000040000f7882 */ /* 0x000fe20000000000 */
[----:B------:R-:W1:Y:S01]  /*2730*/  MUFU.EX2 R67, R67 ;  /* 0x0000004300437308 */ /* 0x000e620000000800 */
[----:B--2---:R-:W-:Y:S01]  /*2740*/  @!P4 FMUL R65, R65, R65 ;  /* 0x000000414141c220 */ /* 0x004fe20000400000 */
[----:B------:R-:W-:Y:S01]  /*2750*/  FSETP.GEU.AND P4, PT, R71, -126, PT ;  /* 0xc2fc00004700780b */ /* 0x000fe20003f8e000 */
[----:B------:R-:W-:Y:S01]  /*2760*/  FMUL R21, R21, R12 ;  /* 0x0000000c15157220 */ /* 0x000fe20000400000 */
[----:B------:R-:W-:Y:S01]  /*2770*/  FMUL R16, R20, R57 ;  /* 0x0000003914107220 */ /* 0x000fe20000400000 */
[----:B------:R-:W-:Y:S01]  /*2780*/  FFMA R84, R84, UR11, -R4 ;  /* 0x0000000b54547c23 */ /* 0x000fe20008000804 */
[----:B------:R-:W-:Y:S01]  /*2790*/  FFMA R85, R85, UR11, -R5 ;  /* 0x0000000b55557c23 */ /* 0x000fe20008000805 */
[----:B------:R-:W-:Y:S01]  /*27a0*/  @!P3 FMUL R70, R70, 0.5 ;  /* 0x3f0000004646b820 */ /* 0x000fe20000400000 */
[----:B------:R-:W2:Y:S01]  /*27b0*/  MUFU.EX2 R68, R68 ;  /* 0x0000004400447308 */ /* 0x000ea20000000800 */
[----:B---3--:R-:W-:Y:S01]  /*27c0*/  @!P5 FMUL R66, R66, R66 ;  /* 0x000000424242d220 */ /* 0x008fe20000400000 */
[----:B------:R-:W-:Y:S01]  /*27d0*/  FSETP.GEU.AND P5, PT, R72, -126, PT ;  /* 0xc2fc00004800780b */ /* 0x000fe20003fae000 */
[----:B------:R-:W-:Y:S01]  /*27e0*/  FFMA R8, R82, UR11, -R8 ;  /* 0x0000000b52087c23 */ /* 0x000fe20008000808 */
[----:B------:R-:W-:Y:S01]  /*27f0*/  F2FP.F16.F32.PACK_AB R16, R21, R16 ;  /* 0x000000101510723e */ /* 0x000fe200000000ff */
[----:B------:R-:W-:Y:S01]  /*2800*/  FFMA R9, R83, UR11, -R9 ;  /* 0x0000000b53097c23 */ /* 0x000fe20008000809 */
[----:B------:R-:W-:Y:S01]  /*2810*/  FFMA R4, R86, UR11, -R4 ;  /* 0x0000000b56047c23 */ /* 0x000fe20008000804 */
[----:B------:R-:W-:Y:S01]  /*2820*/  @!P4 FMUL R71, R71, 0.5 ;  /* 0x3f0000004747c820 */ /* 0x000fe20000400000 */
[----:B------:R-:W3:Y:S01]  /*2830*/  MUFU.EX2 R69, R69 ;  /* 0x0000004500457308 */ /* 0x000ee20000000800 */
[----:B-1----:R-:W-:Y:S01]  /*2840*/  @!P6 FMUL R67, R67, R67 ;  /* 0x000000434343e220 */ /* 0x002fe20000400000 */
[----:B------:R-:W-:Y:S01]  /*2850*/  FSETP.GEU.AND P6, PT, R73, -126, PT ;  /* 0xc2fc00004900780b */ /* 0x000fe20003fce000 */
[----:B------:R-:W-:Y:S01]  /*2860*/  FFMA R5, R87, UR11, -R5 ;  /* 0x0000000b57057c23 */ /* 0x000fe20008000805 */
[----:B------:R-:W-:Y:S01]  /*2870*/  FADD R21, R28, -R22 ;  /* 0x800000161c157221 */ /* 0x000fe20000000000 */
[----:B------:R-:W-:Y:S01]  /*2880*/  FADD R20, R29, -R23 ;  /* 0x800000171d147221 */ /* 0x000fe20000000000 */
[----:B------:R-:W-:Y:S01]  /*2890*/  FMUL R60, R60, UR12 ;  /* 0x0000000c3c3c7c20 */ /* 0x000fe20008400000 */
[----:B------:R-:W-:Y:S01]  /*28a0*/  @!P5 FMUL R72, R72, 0.5 ;  /* 0x3f0000004848d820 */ /* 0x000fe20000400000 */
[----:B------:R-:W1:Y:S01]  /*28b0*/  MUFU.EX2 R70, R70 ;  /* 0x0000004600467308 */ /* 0x000e620000000800 */
[----:B--2---:R-:W-:Y:S01]  /*28c0*/  @!P1 FMUL R68, R68, R68 ;  /* 0x0000004444449220 */ /* 0x004fe20000400000 */
[----:B------:R-:W-:Y:S01]  /*28d0*/  FSETP.GEU.AND P1, PT, R74, -126, PT ;  /* 0xc2fc00004a00780b */ /* 0x000fe20003f2e000 */
[----:B------:R-:W-:Y:S01]  /*28e0*/  FMUL R61, R61, UR12 ;  /* 0x0000000c3d3d7c20 */ /* 0x000fe20008400000 */
[----:B------:R-:W-:Y:S01]  /*28f0*/  FMUL R21, R60, R21 ;  /* 0x000000153c157220 */ /* 0x000fe20000400000 */
[----:B------:R-:W-:Y:S01]  /*2900*/  FMUL R63, R63, UR12 ;  /* 0x0000000c3f3f7c20 */ /* 0x000fe20008400000 */
[----:B------:R-:W-:Y:S01]  /*2910*/  FADD R28, R35, -R19 ;  /* 0x80000013231c7221 */ /* 0x000fe20000000000 */
[----:B------:R-:W-:Y:S01]  /*2920*/  @!P6 FMUL R73, R73, 0.5 ;  /* 0x3f0000004949e820 */ /* 0x000fe20000400000 */
[----:B------:R-:W2:Y:S01]  /*2930*/  MUFU.EX2 R71, R71 ;  /* 0x0000004700477308 */ /* 0x000ea20000000800 */
[----:B---3--:R-:W-:Y:S01]  /*2940*/  @!P2 FMUL R69, R69, R69 ;  /* 0x000000454545a220 */ /* 0x008fe20000400000 */
[----:B------:R-:W-:Y:S01]  /*2950*/  FSETP.GEU.AND P2, PT, R17, -126, PT ;  /* 0xc2fc00001100780b */ /* 0x000fe20003f4e000 */
[----:B------:R-:W-:Y:S01]  /*2960*/  FMUL R20, R61, R20 ;  /* 0x000000143d147220 */ /* 0x000fe20000400000 */
[----:B------:R-:W-:Y:S01]  /*2970*/  FADD R50, R50, -R6 ;  /* 0x8000000632327221 */ /* 0x000fe20000000000 */
[----:B------:R-:W-:Y:S01]  /*2980*/  UIADD3 UR36, UR36, 0x1, URZ ;  /* 0x0000000124247890 */ /* 0x000fe2000fffe03f */
[--C-:B------:R-:W-:Y:S01]  /*2990*/  FADD R49, R49, -R7.reuse ;  /* 0x8000000731317221 */ /* 0x100fe20000000000 */
[----:B------:R-:W-:Y:S01]  /*29a0*/  @!P1 FMUL R74, R74, 0.5 ;  /* 0x3f0000004a4a9820 */ /* 0x000fe20000400000 */
[----:B------:R-:W3:Y:S01]  /*29b0*/  MUFU.EX2 R72, R72 ;  /* 0x0000004800487308 */ /* 0x000ee20000000800 */
[----:B-1----:R-:W-:Y:S01]  /*29c0*/  @!P3 FMUL R70, R70, R70 ;  /* 0x000000464646b220 */ /* 0x002fe20000400000 */
[----:B------:R-:W-:Y:S01]  /*29d0*/  FSETP.GEU.AND P3, PT, R77, -126, PT ;  /* 0xc2fc00004d00780b */ /* 0x000fe20003f6e000 */
[----:B------:R-:W-:Y:S01]  /*29e0*/  FADD R51, R51, -R7 ;  /* 0x8000000733337221 */ /* 0x000fe20000000000 */
[----:B------:R-:W-:Y:S01]  /*29f0*/  F2FP.F16.F32.PACK_AB R20, R20, R21 ;  /* 0x000000151414723e */ /* 0x000fe200000000ff */
[----:B------:R-:W-:Y:S01]  /*2a00*/  FADD R21, R32, -R18 ;  /* 0x8000001220157221 */ /* 0x000fe20000000000 */
[----:B------:R-:W-:Y:S01]  /*2a10*/  UISETP.NE.AND UP0, UPT, UR36, 0x2, UPT ;  /* 0x000000022400788c */ /* 0x000fe2000bf05270 */
[----:B------:R-:W-:Y:S01]  /*2a20*/  @!P2 FMUL R17, R17, 0.5 ;  /* 0x3f0000001111a820 */ /* 0x000fe20000400000 */
[----:B------:R-:W1:Y:S01]  /*2a30*/  MUFU.EX2 R73, R73 ;  /* 0x0000004900497308 */ /* 0x000e620000000800 */
[----:B--2---:R-:W-:Y:S01]  /*2a40*/  @!P4 FMUL R71, R71, R71 ;  /* 0x000000474747c220 */ /* 0x004fe20000400000 */
[----:B------:R-:W-:Y:S01]  /*2a50*/  FSETP.GEU.AND P4, PT, R76, -126, PT ;  /* 0xc2fc00004c00780b */ /* 0x000fe20003f8e000 */
[----:B------:R-:W-:Y:S01]  /*2a60*/  FMUL R59, R59, UR12 ;  /* 0x0000000c3b3b7c20 */ /* 0x000fe20008400000 */
[----:B------:R-:W-:-:S03]  /*2a70*/  USEL UR36, UR36, URZ, UP0 ;  /* 0x0000003f24247287 */ /* 0x000fc60008000000 */
[----:B------:R-:W-:Y:S01]  /*2a80*/  @!P3 FMUL R77, R77, 0.5 ;  /* 0x3f0000004d4db820 */ /* 0x000fe20000400000 */
[----:B------:R-:W2:Y:S01]  /*2a90*/  MUFU.EX2 R74, R74 ;  /* 0x0000004a004a7308 */ /* 0x000ea20000000800 */
[----:B---3--:R-:W-:Y:S01]  /*2aa0*/  @!P5 FMUL R72, R72, R72 ;  /* 0x000000484848d220 */ /* 0x008fe20000400000 */
[----:B------:R-:W-:Y:S01]  /*2ab0*/  FSETP.GEU.AND P5, PT, R78, -126, PT ;  /* 0xc2fc00004e00780b */ /* 0x000fe20003fae000 */
[----:B------:R-:W-:-:S04]  /*2ac0*/  FMUL R56, R59, R56 ;  /* 0x000000383b387220 */ /* 0x000fc80000400000 */
[----:B------:R-:W-:Y:S01]  /*2ad0*/  @!P4 FMUL R76, R76, 0.5 ;  /* 0x3f0000004c4cc820 */ /* 0x000fe20000400000 */
[----:B------:R-:W3:Y:S01]  /*2ae0*/  MUFU.EX2 R17, R17 ;  /* 0x0000001100117308 */ /* 0x000ee20000000800 */
[----:B-1----:R-:W-:Y:S01]  /*2af0*/  @!P6 FMUL R73, R73, R73 ;  /* 0x000000494949e220 */ /* 0x002fe20000400000 */
[----:B------:R-:W-:Y:S02]  /*2b00*/  FSETP.GEU.AND P6, PT, R13, -126, PT ;  /* 0xc2fc00000d00780b */ /* 0x000fe40003fce000 */
[----:B------:R-:W-:-:S03]  /*2b10*/  F2FP.F16.F32.PACK_AB R12, R56, R75 ;  /* 0x0000004b380c723e */ /* 0x000fc600000000ff */
[----:B------:R-:W-:Y:S01]  /*2b20*/  @!P5 FMUL R78, R78, 0.5 ;  /* 0x3f0000004e4ed820 */ /* 0x000fe20000400000 */
[----:B------:R-:W1:Y:S01]  /*2b30*/  MUFU.EX2 R76, R76 ;  /* 0x0000004c004c7308 */ /* 0x000e620000000800 */
[----:B------:R-:W-:Y:S02]  /*2b40*/  WARPGROUP.DEPBAR.LE gsb0, 0x0 ;  /* 0x00008000000079c5 */ /* 0x000fe40000010000 */
[----:B------:R-:W-:Y:S01]  /*2b50*/  FADD R25, R30, -R22 ;  /* 0x800000161e197221 */ /* 0x000fe20000000000 */
[----:B------:R-:W-:Y:S01]  /*2b60*/  F2FP.F16.F32.PACK_AB R24, R65, R64 ;  /* 0x000000404118723e */ /* 0x000fe200000000ff */
[----:B--2---:R-:W-:Y:S01]  /*2b70*/  @!P1 FMUL R74, R74, R74 ;  /* 0x0000004a4a4a9220 */ /* 0x004fe20000400000 */
[----:B------:R-:W-:Y:S01]  /*2b80*/  F2FP.F16.F32.PACK_AB R26, R69, R68 ;  /* 0x00000044451a723e */ /* 0x000fe200000000ff */
[----:B------:R-:W-:Y:S01]  /*2b90*/  FMUL R62, R62, R25 ;  /* 0x000000193e3e7220 */ /* 0x000fe20000400000 */
[----:B------:R-:W-:Y:S01]  /*2ba0*/  F2FP.F16.F32.PACK_AB R25, R67, R66 ;  /* 0x000000424319723e */ /* 0x000fe200000000ff */
[----:B------:R-:W-:Y:S01]  /*2bb0*/  @!P6 FMUL R13, R13, 0.5 ;  /* 0x3f0000000d0de820 */ /* 0x000fe20000400000 */
[----:B------:R-:W-:Y:S01]  /*2bc0*/  F2FP.F16.F32.PACK_AB R27, R71, R70 ;  /* 0x00000046471b723e */ /* 0x000fe200000000ff */
[----:B------:R-:W2:Y:S01]  /*2bd0*/  MUFU.EX2 R77, R77 ;  /* 0x0000004d004d7308 */ /* 0x000ea20000000800 */
[----:B---3--:R-:W-:Y:S01]  /*2be0*/  @!P2 FMUL R17, R17, R17 ;  /* 0x000000111111a220 */ /* 0x008fe20000400000 */
[----:B------:R-:W-:Y:S01]  /*2bf0*/  FSETP.GEU.AND P1, PT, R80, -126, PT ;  /* 0xc2fc00005000780b */ /* 0x000fe20003f2e000 */
[----:B------:R-:W-:Y:S01]  /*2c00*/  WARPGROUP.ARRIVE ;  /* 0x00000000000079c5 */ /* 0x000fe20000000000 */
[----:B------:R-:W-:Y:S01]  /*2c10*/  FSETP.GEU.AND P2, PT, R81, -126, PT ;  /* 0xc2fc00005100780b */ /* 0x000fe20003f4e000 */
[----:B------:R-:W-:Y:S01]  /*2c20*/  FADD R22, R31, -R23 ;  /* 0x800000171f167221 */ /* 0x000fe20000000000 */
[----:B-1----:R-:W-:Y:S01]  /*2c30*/  @!P4 FMUL R76, R76, R76 ;  /* 0x0000004c4c4cc220 */ /* 0x002fe20000400000 */
[----:B------:R-:W-:Y:S01]  /*2c40*/  FSETP.GEU.AND P4, PT, R8, -126, PT ;  /* 0xc2fc00000800780b */ /* 0x000fe20003f8e000 */
[----:B------:R-:W1:Y:S01]  /*2c50*/  MUFU.EX2 R78, R78 ;  /* 0x0000004e004e7308 */ /* 0x000e620000000800 */
[----:B------:R-:W-:Y:S01]  /*2c60*/  HGMMA.64x64x16.F32 R88, R24, gdesc[UR12].tnspB, R88, gsb0 ;  /* 0x40e0000c18587df0 */ /* 0x000fe20008000858 */
[----:B------:R-:W-:Y:S01]  /*2c70*/  UIADD3 UR14, UR17, 0x100, URZ ;  /* 0x00000100110e7890 */ /* 0x000fe2000fffe03f */
[----:B------:R-:W-:Y:S01]  /*2c80*/  FADD R23, R34, -R18 ;  /* 0x8000001222177221 */ /* 0x000fe20000000000 */
[----:B------:R-:W-:Y:S01]  /*2c90*/  UMOV UR15, 0x40000040 ;  /* 0x40000040000f7882 */ /* 0x000fe20000000000 */
[----:B------:R-:W-:Y:S01]  /*2ca0*/  FMUL R63, R63, R22 ;  /* 0x000000163f3f7220 */ /* 0x000fe20000400000 */
[----:B------:R-:W-:Y:S01]  /*2cb0*/  FMUL R18, R64, UR12 ;  /* 0x0000000c40127c20 */ /* 0x000fe20008400000 */
[----:B------:R-:W-:Y:S01]  /*2cc0*/  @!P1 FMUL R80, R80, 0.5 ;  /* 0x3f00000050509820 */ /* 0x000fe20000400000 */
[----:B------:R-:W3:Y:S01]  /*2cd0*/  MUFU.EX2 R13, R13 ;  /* 0x0000000d000d7308 */ /* 0x000ee20000000800 */
[----:B--2---:R-:W-:Y:S01]  /*2ce0*/  @!P3 FMUL R77, R77, R77 ;  /* 0x0000004d4d4db220 */ /* 0x004fe20000400000 */
[----:B------:R-:W-:Y:S01]  /*2cf0*/  @!P2 FMUL R81, R81, 0.5 ;  /* 0x3f0000005151a820 */ /* 0x000fe20000400000 */
[----:B------:R-:W-:Y:S01]  /*2d00*/  FSETP.GEU.AND P3, PT, R9, -126, PT ;  /* 0xc2fc00000900780b */ /* 0x000fe20003f6e000 */
[----:B------:R-:W-:Y:S01]  /*2d10*/  FADD R22, R33, -R19 ;  /* 0x8000001321167221 */ /* 0x000fe20000000000 */
[----:B------:R-:W-:Y:S01]  /*2d20*/  FMUL R65, R65, UR12 ;  /* 0x0000000c41417c20 */ /* 0x000fe20008400000 */
[----:B------:R-:W-:Y:S01]  /*2d30*/  FMUL R18, R18, R21 ;  /* 0x0000001512127220 */ /* 0x000fe20000400000 */
[----:B------:R-:W-:Y:S01]  /*2d40*/  FMUL R67, R67, UR12 ;  /* 0x0000000c43437c20 */ /* 0x000fe20008400000 */
[----:B------:R-:W2:Y:S01]  /*2d50*/  MUFU.EX2 R80, R80 ;  /* 0x0000005000507308 */ /* 0x000ea20000000800 */
[----:B-1----:R-:W-:Y:S01]  /*2d60*/  @!P5 FMUL R78, R78, R78 ;  /* 0x0000004e4e4ed220 */ /* 0x002fe20000400000 */
[----:B------:R-:W-:Y:S01]  /*2d70*/  FSETP.GEU.AND P5, PT, R85, -126, PT ;  /* 0xc2fc00005500780b */ /* 0x000fe20003fae000 */
[----:B------:R-:W-:Y:S01]  /*2d80*/  FMUL R65, R65, R22 ;  /* 0x0000001641417220 */ /* 0x000fe20000400000 */
[--C-:B------:R-:W-:Y:S01]  /*2d90*/  FADD R19, R36, -R14.reuse ;  /* 0x8000000e24137221 */ /* 0x100fe20000000000 */
[----:B------:R-:W-:Y:S01]  /*2da0*/  FADD R21, R38, -R14 ;  /* 0x8000000e26157221 */ /* 0x000fe20000000000 */
[--C-:B------:R-:W-:Y:S01]  /*2db0*/  FADD R14, R37, -R15.reuse ;  /* 0x8000000f250e7221 */ /* 0x100fe20000000000 */
[----:B------:R-:W-:Y:S01]  /*2dc0*/  FMUL R68, R68, UR12 ;  /* 0x0000000c44447c20 */ /* 0x000fe20008400000 */
[----:B------:R-:W1:Y:S01]  /*2dd0*/  MUFU.EX2 R81, R81 ;  /* 0x0000005100517308 */ /* 0x000e620000000800 */
[----:B---3--:R-:W-:Y:S01]  /*2de0*/  @!P6 FMUL R13, R13, R13 ;  /* 0x0000000d0d0de220 */ /* 0x008fe20000400000 */
[----:B------:R-:W-:Y:S01]  /*2df0*/  FSETP.GEU.AND P6, PT, R84, -126, PT ;  /* 0xc2fc00005400780b */ /* 0x000fe20003fce000 */
[----:B------:R-:W-:Y:S01]  /*2e00*/  FMUL R69, R69, UR12 ;  /* 0x0000000c45457c20 */ /* 0x000fe20008400000 */
[----:B------:R-:W-:Y:S01]  /*2e10*/  @!P4 FMUL R8, R8, 0.5 ;  /* 0x3f0000000808c820 */ /* 0x000fe20000400000 */
[----:B------:R-:W-:Y:S01]  /*2e20*/  @!P3 FMUL R9, R9, 0.5 ;  /* 0x3f0000000909b820 */ /* 0x000fe20000400000 */
[----:B------:R-:W-:Y:S01]  /*2e30*/  FMUL R30, R67, R28 ;  /* 0x0000001c431e7220 */ /* 0x000fe20000400000 */
[----:B------:R-:W-:Y:S01]  /*2e40*/  @!P5 FMUL R85, R85, 0.5 ;  /* 0x3f0000005555d820 */ /* 0x000fe20000400000 */
[----:B------:R-:W-:Y:S01]  /*2e50*/  F2FP.F16.F32.PACK_AB R28, R65, R18 ;  /* 0x00000012411c723e */ /* 0x000fe200000000ff */
[----:B--2---:R-:W-:Y:S01]  /*2e60*/  @!P1 FMUL R80, R80, R80 ;  /* 0x0000005050509220 */ /* 0x004fe20000400000 */
[----:B------:R-:W-:Y:S01]  /*2e70*/  FSETP.GEU.AND P1, PT, R4, -126, PT ;  /* 0xc2fc00000400780b */ /* 0x000fe20003f2e000 */
[----:B------:R-:W-:Y:S01]  /*2e80*/  FMUL R19, R68, R19 ;  /* 0x0000001344137220 */ /* 0x000fe20000400000 */
[----:B------:R-:W-:Y:S01]  /*2e90*/  FMUL R14, R69, R14 ;  /* 0x0000000e450e7220 */ /* 0x000fe20000400000 */
[----:B------:R-:W-:Y:S01]  /*2ea0*/  FADD R18, R39, -R15 ;  /* 0x8000000f27127221 */ /* 0x000fe20000000000 */
[----:B------:R-:W-:Y:S01]  /*2eb0*/  FMUL R70, R70, UR12 ;  /* 0x0000000c46467c20 */ /* 0x000fe20008400000 */
[----:B------:R-:W-:Y:S01]  /*2ec0*/  @!P6 FMUL R84, R84, 0.5 ;  /* 0x3f0000005454e820 */ /* 0x000fe20000400000 */
[----:B------:R-:W-:Y:S01]  /*2ed0*/  FMUL R71, R71, UR12 ;  /* 0x0000000c47477c20 */ /* 0x000fe20008400000 */
[----:B-1----:R-:W-:Y:S01]  /*2ee0*/  @!P2 FMUL R81, R81, R81 ;  /* 0x000000515151a220 */ /* 0x002fe20000400000 */
[----:B------:R-:W-:Y:S01]  /*2ef0*/  FSETP.GEU.AND P2, PT, R5, -126, PT ;  /* 0xc2fc00000500780b */ /* 0x000fe20003f4e000 */
[----:B------:R-:W1:Y:S01]  /*2f00*/  MUFU.EX2 R8, R8 ;  /* 0x0000000800087308 */ /* 0x000e620000000800 */
[----:B------:R-:W-:Y:S01]  /*2f10*/  FMUL R21, R70, R21 ;  /* 0x0000001546157220 */ /* 0x000fe20000400000 */
[----:B------:R-:W-:Y:S01]  /*2f20*/  FMUL R18, R71, R18 ;  /* 0x0000001247127220 */ /* 0x000fe20000400000 */
[----:B------:R-:W-:Y:S01]  /*2f30*/  F2FP.F16.F32.PACK_AB R32, R14, R19 ;  /* 0x000000130e20723e */ /* 0x000fe200000000ff */
[----:B------:R-:W-:Y:S01]  /*2f40*/  @!P1 FMUL R4, R4, 0.5 ;  /* 0x3f00000004049820 */ /* 0x000fe20000400000 */
[--C-:B------:R-:W-:Y:S01]  /*2f50*/  FADD R15, R40, -R10.reuse ;  /* 0x8000000a280f7221 */ /* 0x100fe20000000000 */
[----:B------:R-:W-:Y:S01]  /*2f60*/  FADD R19, R42, -R10 ;  /* 0x8000000a2a137221 */ /* 0x000fe20000000000 */
[----:B------:R-:W-:Y:S01]  /*2f70*/  FMUL R10, R72, UR12 ;  /* 0x0000000c480a7c20 */ /* 0x000fe20008400000 */
[----:B------:R-:W2:Y:S01]  /*2f80*/  MUFU.EX2 R9, R9 ;  /* 0x0000000900097308 */ /* 0x000ea20000000800 */
[----:B------:R-:W-:Y:S01]  /*2f90*/  F2FP.F16.F32.PACK_AB R34, R18, R21 ;  /* 0x000000151222723e */ /* 0x000fe200000000ff */
[--C-:B------:R-:W-:Y:S01]  /*2fa0*/  FADD R14, R41, -R11.reuse ;  /* 0x8000000b290e7221 */ /* 0x100fe20000000000 */
[----:B------:R-:W-:Y:S01]  /*2fb0*/  FADD R18, R43, -R11 ;  /* 0x8000000b2b127221 */ /* 0x000fe20000000000 */
[----:B------:R-:W-:Y:S01]  /*2fc0*/  @!P2 FMUL R5, R5, 0.5 ;  /* 0x3f0000000505a820 */ /* 0x000fe20000400000 */
[----:B------:R-:W-:Y:S01]  /*2fd0*/  FMUL R21, R10, R15 ;  /* 0x0000000f0a157220 */ /* 0x000fe20000400000 */
[--C-:B------:R-:W-:Y:S01]  /*2fe0*/  FADD R11, R44, -R2.reuse ;  /* 0x800000022c0b7221 */ /* 0x100fe20000000000 */
[----:B------:R-:W-:Y:S01]  /*2ff0*/  FADD R15, R46, -R2 ;  /* 0x800000022e0f7221 */ /* 0x000fe20000000000 */
[----:B------:R-:W3:Y:S01]  /*3000*/  MUFU.EX2 R84, R84 ;  /* 0x0000005400547308 */ /* 0x000ee20000000800 */
[--C-:B------:R-:W-:Y:S01]  /*3010*/  FADD R2, R45, -R3.reuse ;  /* 0x800000032d027221 */ /* 0x100fe20000000000 */
[----:B-1----:R-:W-:Y:S01]  /*3020*/  @!P4 FMUL R8, R8, R8 ;  /* 0x000000080808c220 */ /* 0x002fe20000400000 */
[----:B------:R-:W-:Y:S01]  /*3030*/  FADD R10, R47, -R3 ;  /* 0x800000032f0a7221 */ /* 0x000fe20000000000 */
[----:B------:R-:W-:Y:S01]  /*3040*/  FADD R3, R48, -R6 ;  /* 0x8000000630037221 */ /* 0x000fe20000000000 */
[----:B------:R-:W-:Y:S01]  /*3050*/  FMUL R6, R81, UR12 ;  /* 0x0000000c51067c20 */ /* 0x000fe20008400000 */
[----:B------:R-:W-:Y:S01]  /*3060*/  FMUL R7, R8, UR12 ;  /* 0x0000000c08077c20 */ /* 0x000fe20008400000 */
[----:B------:R-:W-:Y:S01]  /*3070*/  FMUL R66, R66, UR12 ;  /* 0x0000000c42427c20 */ /* 0x000fe20008400000 */
[----:B------:R-:W1:Y:S01]  /*3080*/  MUFU.EX2 R85, R85 ;  /* 0x0000005500557308 */ /* 0x000e620000000800 */
[----:B--2---:R-:W-:Y:S01]  /*3090*/  @!P3 FMUL R9, R9, R9 ;  /* 0x000000090909b220 */ /* 0x004fe20000400000 */
[----:B------:R-:W-:Y:S01]  /*30a0*/  FMUL R36, R6, R49 ;  /* 0x0000003106247220 */ /* 0x000fe20000400000 */
[----:B------:R-:W-:Y:S01]  /*30b0*/  FMUL R50, R7, R50 ;  /* 0x0000003207327220 */ /* 0x000fe20000400000 */
[----:B------:R-:W-:Y:S01]  /*30c0*/  FADD R7, R54, -R162 ;  /* 0x800000a236077221 */ /* 0x000fe20000000000 */
[----:B------:R-:W-:Y:S01]  /*30d0*/  FADD R6, R53, -R163 ;  /* 0x800000a335067221 */ /* 0x000fe20000000000 */
[----:B------:R-:W-:Y:S01]  /*30e0*/  FMUL R23, R66, R23 ;  /* 0x0000001742177220 */ /* 0x000fe20000400000 */
[----:B------:R-:W-:Y:S01]  /*30f0*/  F2FP.F16.F32.PACK_AB R22, R63, R62 ;  /* 0x0000003e3f16723e */ /* 0x000fe200000000ff */
[----:B------:R-:W2:Y:S01]  /*3100*/  MUFU.EX2 R4, R4 ;  /* 0x0000000400047308 */ /* 0x000ea20000000800 */
[----:B---3--:R-:W-:-:S02]  /*3110*/  @!P6 FMUL R84, R84, R84 ;  /* 0x000000545454e220 */ /* 0x008fc40000400000 */
[----:B------:R-:W-:Y:S01]  /*3120*/  F2FP.F16.F32.PACK_AB R30, R30, R23 ;  /* 0x000000171e1e723e */ /* 0x000fe200000000ff */
[----:B------:R-:W-:Y:S02]  /*3130*/  WARPGROUP.DEPBAR.LE gsb0, 0x0 ;  /* 0x00008000000079c5 */ /* 0x000fe40000010000 */
[C---:B------:R-:W-:Y:S01]  /*3140*/  F2FP.F16.F32.PACK_AB R24, R73.reuse, R72 ;  /* 0x000000484918723e */ /* 0x040fe200000000ff */
[----:B------:R-:W-:Y:S01]  /*3150*/  FMUL R73, R73, UR12 ;  /* 0x0000000c49497c20 */ /* 0x000fe20008400000 */
[----:B------:R-:W-:Y:S01]  /*3160*/  F2FP.F16.F32.PACK_AB R25, R17, R74 ;  /* 0x0000004a1119723e */ /* 0x000fe200000000ff */
[----:B------:R-:W3:Y:S01]  /*3170*/  MUFU.EX2 R5, R5 ;  /* 0x0000000500057308 */ /* 0x000ee20000000800 */
[----:B------:R-:W-:Y:S01]  /*3180*/  F2FP.F16.F32.PACK_AB R26, R77, R76 ;  /* 0x0000004c4d1a723e */ /* 0x000fe200000000ff */
[----:B------:R-:W-:Y:S01]  /*3190*/  FMUL R76, R76, UR12 ;  /* 0x0000000c4c4c7c20 */ /* 0x000fe20008400000 */
[----:B------:R-:W-:Y:S01]  /*31a0*/  F2FP.F16.F32.PACK_AB R27, R13, R78 ;  /* 0x0000004e0d1b723e */ /* 0x000fe200000000ff */
[----:B------:R-:W-:Y:S01]  /*31b0*/  FMUL R77, R77, UR12 ;  /* 0x0000000c4d4d7c20 */ /* 0x000fe20008400000 */
[----:B-1----:R-:W-:Y:S01]  /*31c0*/  @!P5 FMUL R85, R85, R85 ;  /* 0x000000555555d220 */ /* 0x002fe20000400000 */
[----:B------:R-:W-:Y:S01]  /*31d0*/  FMUL R11, R76, R11 ;  /* 0x0000000b4c0b7220 */ /* 0x000fe20000400000 */
[----:B------:R-:W-:Y:S01]  /*31e0*/  WARPGROUP.ARRIVE ;  /* 0x00000000000079c5 */ /* 0x000fe20000000000 */
[----:B------:R-:W-:Y:S01]  /*31f0*/  FMUL R2, R77, R2 ;  /* 0x000000024d027220 */ /* 0x000fe20000400000 */
[----:B--2---:R-:W-:Y:S01]  /*3200*/  @!P1 FMUL R4, R4, R4 ;  /* 0x0000000404049220 */ /* 0x004fe20000400000 */
[----:B------:R-:W-:Y:S01]  /*3210*/  F2FP.F16.F32.PACK_AB R82, R85, R84 ;  /* 0x000000545552723e */ /* 0x000fe200000000ff */
[----:B------:R-:W-:Y:S01]  /*3220*/  FMUL R78, R78, UR12 ;  /* 0x0000000c4e4e7c20 */ /* 0x000fe20008400000 */
[----:B------:R-:W-:Y:S01]  /*3230*/  FMUL R13, R13, UR12 ;  /* 0x0000000c0d0d7c20 */ /* 0x000fe20008400000 */
[----:B------:R-:W-:Y:S01]  /*3240*/  HGMMA.64x64x16.F32 R88, R24, gdesc[UR12].tnspB, R88, gsb0 ;  /* 0x40e0000c18587df0 */ /* 0x000fe20008000858 */
[----:B------:R-:W-:Y:S01]  /*3250*/  UIADD3 UR14, UR17, 0x180, URZ ;  /* 0x00000180110e7890 */ /* 0x000fe2000fffe03f */
[----:B------:R-:W-:Y:S01]  /*3260*/  FMUL R15, R78, R15 ;  /* 0x0000000f4e0f7220 */ /* 0x000fe20000400000 */
[----:B------:R-:W-:Y:S01]  /*3270*/  UMOV UR15, 0x40000040 ;  /* 0x40000040000f7882 */ /* 0x000fe20000000000 */
[----:B---3--:R-:W-:Y:S01]  /*3280*/  @!P2 FMUL R5, R5, R5 ;  /* 0x000000050505a220 */ /* 0x008fe20000400000 */
[----:B------:R-:W-:Y:S01]  /*3290*/  FMUL R10, R13, R10 ;  /* 0x0000000a0d0a7220 */ /* 0x000fe20000400000 */
[----:B------:R-:W-:Y:S01]  /*32a0*/  ISETP.NE.AND P2, PT, RZ, UR9, PT ;  /* 0x00000009ff007c0c */ /* 0x000fe2000bf45270 */
[----:B------:R-:W-:Y:S01]  /*32b0*/  FMUL R74, R74, UR12 ;  /* 0x0000000c4a4a7c20 */ /* 0x000fe20008400000 */
[----:B------:R-:W-:Y:S01]  /*32c0*/  FMUL R17, R17, UR12 ;  /* 0x0000000c11117c20 */ /* 0x000fe20008400000 */
[----:B------:R-:W-:Y:S01]  /*32d0*/  F2FP.F16.F32.PACK_AB R83, R5, R4 ;  /* 0x000000040553723e */ /* 0x000fe200000000ff */
[----:B------:R-:W-:Y:S01]  /*32e0*/  FMUL R85, R85, UR12 ;  /* 0x0000000c55557c20 */ /* 0x000fe20008400000 */
[----:B------:R-:W-:Y:S01]  /*32f0*/  FMUL R4, R4, UR12 ;  /* 0x0000000c04047c20 */ /* 0x000fe20008400000 */
[----:B------:R-:W-:Y:S01]  /*3300*/  FMUL R5, R5, UR12 ;  /* 0x0000000c05057c20 */ /* 0x000fe20008400000 */
[----:B------:R-:W-:Y:S01]  /*3310*/  FMUL R14, R73, R14 ;  /* 0x0000000e490e7220 */ /* 0x000fe20000400000 */
[----:B------:R-:W-:Y:S01]  /*3320*/  FMUL R19, R74, R19 ;  /* 0x000000134a137220 */ /* 0x000fe20000400000 */
[----:B------:R-:W-:Y:S01]  /*3330*/  FMUL R18, R17, R18 ;  /* 0x0000001211127220 */ /* 0x000fe20000400000 */
[----:B------:R-:W-:Y:S01]  /*3340*/  FMUL R6, R85, R6 ;  /* 0x0000000655067220 */ /* 0x000fe20000400000 */
[----:B------:R-:W-:Y:S01]  /*3350*/  FMUL R7, R4, R7 ;  /* 0x0000000704077220 */ /* 0x000fe20000400000 */
[----:B------:R-:W-:-:S02]  /*3360*/  F2FP.F16.F32.PACK_AB R14, R14, R21 ;  /* 0x000000150e0e723e */ /* 0x000fc400000000ff */
[----:B------:R-:W-:Y:S01]  /*3370*/  F2FP.F16.F32.PACK_AB R18, R18, R19 ;  /* 0x000000131212723e */ /* 0x000fe200000000ff */
[----:B------:R-:W-:Y:S02]  /*3380*/  WARPGROUP.DEPBAR.LE gsb0, 0x0 ;  /* 0x00008000000079c5 */ /* 0x000fe40000010000 */
[----:B------:R-:W-:Y:S01]  /*3390*/  F2FP.F16.F32.PACK_AB R24, R2, R11 ;  /* 0x0000000b0218723e */ /* 0x000fe200000000ff */
[----:B------:R-:W-:Y:S01]  /*33a0*/  FMUL R2, R80, UR12 ;  /* 0x0000000c50027c20 */ /* 0x000fe20008400000 */
[----:B------:R-:W-:Y:S02]  /*33b0*/  F2FP.F16.F32.PACK_AB R80, R81, R80 ;  /* 0x000000505150723e */ /* 0x000fe400000000ff */
[C---:B------:R-:W-:Y:S01]  /*33c0*/  F2FP.F16.F32.PACK_AB R81, R9.reuse, R8 ;  /* 0x000000080951723e */ /* 0x040fe200000000ff */
[----:B------:R-:W-:Y:S01]  /*33d0*/  FMUL R11, R2, R3 ;  /* 0x00000003020b7220 */ /* 0x000fe20000400000 */
[----:B------:R-:W-:Y:S01]  /*33e0*/  F2FP.F16.F32.PACK_AB R26, R10, R15 ;  /* 0x0000000f0a1a723e */ /* 0x000fe200000000ff */
[----:B------:R-:W-:Y:S01]  /*33f0*/  FMUL R10, R9, UR12 ;  /* 0x0000000c090a7c20 */ /* 0x000fe20008400000 */
[----:B------:R-:W-:Y:S01]  /*3400*/  WARPGROUP.ARRIVE ;  /* 0x00000000000079c5 */ /* 0x000fe20000000000 */
[----:B------:R-:W-:Y:S01]  /*3410*/  FADD R3, R52, -R162 ;  /* 0x800000a234037221 */ /* 0x000fe20000000000 */
[----:B------:R-:W-:Y:S01]  /*3420*/  FMUL R2, R84, UR12 ;  /* 0x0000000c54027c20 */ /* 0x000fe20008400000 */
[----:B------:R-:W-:Y:S01]  /*3430*/  FMUL R51, R10, R51 ;  /* 0x000000330a337220 */ /* 0x000fe20000400000 */
[----:B------:R-:W-:-:S02]  /*3440*/  FADD R10, R55, -R163 ;  /* 0x800000a3370a7221 */ /* 0x000fc40000000000 */
[----:B------:R-:W-:Y:S01]  /*3450*/  HGMMA.64x64x16.F32 R88, R80, gdesc[UR12].tnspB, R88, gsb0 ;  /* 0x40e0000c50587df0 */ /* 0x000fe20008000858 */
[----:B------:R-:W-:Y:S01]  /*3460*/  USEL UR14, URZ, 0x1, UP0 ;  /* 0x000000013f0e7887 */ /* 0x000fe20008000000 */
[----:B------:R-:W-:Y:S01]  /*3470*/  FMUL R3, R2, R3 ;  /* 0x0000000302037220 */ /* 0x000fe20000400000 */
[----:B------:R-:W-:Y:S01]  /*3480*/  FMUL R8, R5, R10 ;  /* 0x0000000a05087220 */ /* 0x000fe20000400000 */
[----:B------:R-:W-:Y:S02]  /*3490*/  F2FP.F16.F32.PACK_AB R2, R36, R11 ;  /* 0x0000000b2402723e */ /* 0x000fe400000000ff */
[----:B------:R-:W-:Y:S02]  /*34a0*/  F2FP.F16.F32.PACK_AB R4, R51, R50 ;  /* 0x000000323304723e */ /* 0x000fe400000000ff */
[----:B------:R-:W-:Y:S02]  /*34b0*/  LOP3.LUT R0, R0, UR14, RZ, 0x3c, !PT ;  /* 0x0000000e00007c12 */ /* 0x000fe4000f8e3cff */
[----:B------:R-:W-:-:S02]  /*34c0*/  F2FP.F16.F32.PACK_AB R6, R6, R3 ;  /* 0x000000030606723e */ /* 0x000fc400000000ff */
[----:B------:R-:W-:Y:S01]  /*34d0*/  F2FP.F16.F32.PACK_AB R8, R8, R7 ;  /* 0x000000070808723e */ /* 0x000fe200000000ff */
[----:B------:R-:W-:Y:S02]  /*34e0*/  WARPGROUP.DEPBAR.LE gsb0, 0x0 ;  /* 0x00008000000079c5 */ /* 0x000fe40000010000 */
[----:B------:R-:W-:Y:S05]  /*34f0*/  @P2 BRA `(.L_x_24) ;  /* 0x0000000000142947 */ /* 0x000fea0003800000 */
[----:B------:R-:W-:Y:S01]  /*3500*/  ULEA UR14, UR36, UR38, 0x1 ;  /* 0x00000026240e7291 */ /* 0x000fe2000f8e083f */
[----:B------:R-:W-:-:S03]  /*3510*/  SHF.L.U32 R3, R0, 0x1f, RZ ;  /* 0x0000001f00037819 */ /* 0x000fc600000006ff */
[----:B------:R-:W-:-:S09]  /*3520*/  ULEA UR14, UR14, UR37, 0x3 ;  /* 0x000000250e0e7291 */ /* 0x000fd2000f8e183f */
[----:B------:R-:W1:Y:S02]  /*3530*/  SYNCS.PHASECHK.TRANS64.TRYWAIT P1, [UR14+0x1c4a0], R3 ;  /* 0x01c4a003ff0075a7 */ /* 0x000e64000802014e */
[----:B-1----:R-:W-:Y:S05]  /*3540*/  @!P1 BRA `(.L_x_25) ;  /* 0x0000005800089947 */ /* 0x002fea0003800000 */
.L_x_24:
[----:B------:R2:W-:Y:S04]  /*3550*/  STS [R167+0x8000], R16 ;  /* 0x00800010a7007388 */ /* 0x0005e80000000800 */
        /* <DEDUP_REMOVED lines=14> */
[----:B------:R2:W-:Y:S01]  /*3640*/  STS [R167+0x8780], R8 ;  /* 0x00878008a7007388 */ /* 0x0005e20000000800 */
[----:B------:R-:W-:Y:S01]  /*3650*/  @!PT LDS RZ, [RZ] ;  /* 0x00000000fffff984 */ /* 0x000fe20000000800 */
[----:B------:R-:W-:Y:S01]  /*3660*/  @!PT LDS RZ, [RZ] ;  /* 0x00000000fffff984 */ /* 0x000fe20000000800 */
[----:B------:R-:W-:Y:S01]  /*3670*/  @!PT LDS RZ, [RZ] ;  /* 0x00000000fffff984 */ /* 0x000fe20000000800 */
[----:B------:R-:W-:Y:S01]  /*3680*/  @!PT LDS RZ, [RZ] ;  /* 0x00000000fffff984 */ /* 0x000fe20000000800 */
[----:B------:R3:W-:Y:S06]  /*3690*/  MEMBAR.ALL.CTA ;  /* 0x0000000000007992 */ /* 0x0007ec0000008000 */
[----:B---3--:R-:W3:Y:S01]  /*36a0*/  FENCE.VIEW.ASYNC.S ;  /* 0x00000000000073c6 */ /* 0x008ee20000000000 */
[----:B------:R-:W-:Y:S05]  /*36b0*/  @P2 BRA `(.L_x_26) ;  /* 0x0000000000242947 */ /* 0x000fea0003800000 */
[----:B------:R-:W-:Y:S02]  /*36c0*/  USHF.L.U32 UR14, UR36, 0x1, URZ ;  /* 0x00000001240e7899 */ /* 0x000fe4000800063f */
[----:B------:R-:W-:Y:S02]  /*36d0*/  UIADD3 UR36, UR36, 0x1, URZ ;  /* 0x0000000124247890 */ /* 0x000fe4000fffe03f */
[----:B------:R-:W-:Y:S02]  /*36e0*/  ULOP3.LUT UR14, UR14, 0xfffffffe, UR25, 0xe2, !UPT ;  /* 0xfffffffe0e0e7892 */ /* 0x000fe4000f8ee219 */
[----:B------:R-:W-:Y:S02]  /*36f0*/  UISETP.NE.AND UP0, UPT, UR36, 0x2, UPT ;  /* 0x000000022400788c */ /* 0x000fe4000bf05270 */
[----:B------:R-:W-:Y:S02]  /*3700*/  ULEA UR14, UR14, UR37, 0x3 ;  /* 0x000000250e0e7291 */ /* 0x000fe4000f8e183f */
[----:B------:R-:W-:-:S07]  /*3710*/  USEL UR36, UR36, URZ, UP0 ;  /* 0x0000003f24247287 */ /* 0x000fce0008000000 */
[----:B---3--:R-:W-:Y:S01]  /*3720*/  SYNCS.ARRIVE.TRANS64.A1T0 RZ, [UR14+0x1c4a0], RZ ;  /* 0x01c4a0ffffff79a7 */ /* 0x008fe2000810000e */
[----:B------:R-:W-:-:S06]  /*3730*/  USEL UR14, URZ, 0x1, UP0 ;  /* 0x000000013f0e7887 */ /* 0x000fcc0008000000 */
[----:B------:R-:W-:-:S07]  /*3740*/  LOP3.LUT R0, R0, UR14, RZ, 0x3c, !PT ;  /* 0x0000000e00007c12 */ /* 0x000fce000f8e3cff */
.L_x_26:
[----:B------:R-:W-:-:S06]  /*3750*/  UISETP.NE.AND UP0, UPT, UR9, 0x1, UPT ;  /* 0x000000010900788c */ /* 0x000fcc000bf05270 */
[----:B------:R-:W-:-:S13]  /*3760*/  PLOP3.LUT P1, PT, PT, PT, UP0, 0x80, 0x0 ;  /* 0x000000000000781c */ /* 0x000fda0003f2f008 */
[----:B------:R-:W-:Y:S05]  /*3770*/  @!P1 BRA `(.L_x_27) ;  /* 0x0000000000b89947 */ /* 0x000fea0003800000 */
[----:B------:R-:W-:Y:S01]  /*3780*/  UIADD3 UR14, UR37, 0x8000, URZ ;  /* 0x00008000250e7890 */ /* 0x000fe2000fffe03f */
[----:B---3--:R-:W-:Y:S01]  /*3790*/  WARPGROUP.ARRIVE ;  /* 0x00000000000079c5 */ /* 0x008fe20000000000 */
[----:B------:R-:W-:Y:S02]  /*37a0*/  ULEA UR22, UR23, UR22, 0x9 ;  /* 0x0000001617167291 */ /* 0x000fe4000f8e483f */
[----:B------:R-:W-:Y:S01]  /*37b0*/  USHF.R.U32.HI UR14, URZ, 0x4, UR14 ;  /* 0x000000043f0e7899 */ /* 0x000fe2000801160e */
[----:B------:R-:W-:Y:S01]  /*37c0*/  UMOV UR19, 0x40000040 ;  /* 0x4000004000137882 */ /* 0x000fe20000000000 */
[----:B------:R-:W-:Y:S02]  /*37d0*/  UMOV UR17, 0x40 ;  /* 0x0000004000117882 */ /* 0x000fe40000000000 */
[----:B------:R-:W-:Y:S01]  /*37e0*/  ULOP3.LUT UR14, UR14, 0x3fff, URZ, 0xc0, !UPT ;  /* 0x00003fff0e0e7892 */ /* 0x000fe2000f8ec03f */
[----:B------:R-:W-:Y:S01]  /*37f0*/  UMOV UR18, UR22 ;  /* 0x0000001600127c82 */ /* 0x000fe20008000000 */
[----:B------:R-:W-:-:S02]  /*3800*/  UISETP.NE.AND UP0, UPT, UR10, 0x3, UPT ;  /* 0x000000030a00788c */ /* 0x000fc4000bf05270 */
[----:B------:R-:W-:-:S04]  /*3810*/  ULOP3.LUT UR14, UR14, 0x80000, URZ, 0xfc, !UPT ;  /* 0x000800000e0e7892 */ /* 0x000fc8000f8efc3f */
[----:B------:R-:W-:Y:S01]  /*3820*/  ULEA UR14, UR9, UR14, 0x9 ;  /* 0x0000000e090e7291 */ /* 0x000fe2000f8e483f */
[----:B------:R-:W-:-:S06]  /*3830*/  PLOP3.LUT P2, PT, PT, PT, UP0, 0x80, 0x0 ;  /* 0x000000000000781c */ /* 0x000fcc0003f4f008 */
[----:B------:R-:W-:Y:S02]  /*3840*/  UMOV UR16, UR14 ;  /* 0x0000000e00107c82 */ /* 0x000fe40008000000 */
[----:B------:R-:W-:Y:S01]  /*3850*/  HGMMA.64x64x16.F32 R120, gdesc[UR16].tnspB, R120, gsb0 ;  /* 0x40e00000107879f0 */ /* 0x000fe20008000878 */
[----:B------:R-:W-:Y:S02]  /*3860*/  UIADD3 UR18, UR22, 0x80, URZ ;  /* 0x0000008016127890 */ /* 0x000fe4000fffe03f */
[----:B------:R-:W-:Y:S01]  /*3870*/  UIADD3 UR16, UR14, 0x10, URZ ;  /* 0x000000100e107890 */ /* 0x000fe2000fffe03f */
[----:B------:R-:W-:Y:S01]  /*3880*/  UMOV UR19, 0x40000040 ;  /* 0x4000004000137882 */ /* 0x000fe20000000000 */
[----:B------:R-:W-:Y:S01]  /*3890*/  UMOV UR17, 0x40 ;  /* 0x0000004000117882 */ /* 0x000fe20000000000 */
[----:B------:R-:W-:Y:S02]  /*38a0*/  WARPGROUP.DEPBAR.LE gsb0, 0x0 ;  /* 0x00008000000079c5 */ /* 0x000fe40000010000 */
[----:B------:R-:W-:-:S06]  /*38b0*/  WARPGROUP.ARRIVE ;  /* 0x00000000000079c5 */ /* 0x000fcc0000000000 */
        /* <DEDUP_REMOVED lines=14> */
[----:B------:R-:W-:Y:S03]  /*39a0*/  HGMMA.64x64x16.F32 R120, gdesc[UR16].tnspB, R120, gsb0 ;  /* 0x40e00000107879f0 */ /* 0x000fe60008000878 */
[----:B------:R-:W-:Y:S02]  /*39b0*/  WARPGROUP.DEPBAR.LE gsb0, 0x0 ;  /* 0x00008000000079c5 */ /* 0x000fe40000010000 */
[----:B------:R-:W-:Y:S05]  /*39c0*/  @!P2 BRA `(.L_x_28) ;  /* 0x000000000004a947 */ /* 0x000fea0003800000 */
[----:B------:R-:W-:Y:S01]  /*39d0*/  BPT.TRAP 0x1 ;  /* 0x000000040000795c */ /* 0x000fe20000300000 */
.L_x_28:
[----:B-1----:R-:W-:Y:S02]  /*39e0*/  LEA R3, R166, UR37, 0x3 ;  /* 0x00000025a6037c11 */ /* 0x002fe4000f8e18ff */
[----:B--2---:R-:W-:-:S04]  /*39f0*/  SHF.L.U32 R2, R170, 0x1f, RZ ;  /* 0x0000001faa027819 */ /* 0x004fc800000006ff */
[----:B------:R-:W1:Y:S02]  /*3a00*/  SYNCS.PHASECHK.TRANS64.TRYWAIT P1, [R3+URZ+0x1c490], R2 ;  /* 0x01c49002030075a7 */ /* 0x000e64000802017f */
[----:B-1----:R-:W-:Y:S05]  /*3a10*/  @!P1 BRA `(.L_x_29) ;  /* 0x0000005000ec9947 */ /* 0x002fea0003800000 */
.L_x_132:
[----:B------:R-:W-:Y:S05]  /*3a20*/  @!P2 BRA `(.L_x_30) ;  /* 0x000000000004a947 */ /* 0x000fea0003800000 */
[----:B------:R-:W-:Y:S01]  /*3a30*/  BPT.TRAP 0x1 ;  /* 0x000000040000795c */ /* 0x000fe20000300000 */
.L_x_30:
[----:B------:R2:W-:Y:S01]  /*3a40*/  SYNCS.ARRIVE.TRANS64.A1T0 RZ, [R3+URZ+0x1c480], RZ ;  /* 0x01c480ff03ff79a7 */ /* 0x0005e2000810003f */
[----:B------:R-:W-:Y:S05]  /*3a50*/  BRA `(.L_x_31) ;  /* 0x0000000c00d07947 */ /* 0x000fea0003800000 */
.L_x_27:
[----:B------:R-:W-:Y:S01]  /*3a60*/  ULEA UR14, UR36, UR38, 0x1 ;  /* 0x00000026240e7291 */ /* 0x000fe2000f8e083f */
[----:B--2---:R-:W-:-:S03]  /*3a70*/  SHF.L.U32 R2, R0, 0x1f, RZ ;  /* 0x0000001f00027819 */ /* 0x004fc600000006ff */
[----:B------:R-:W-:-:S09]  /*3a80*/  ULEA UR14, UR14, UR24, 0x3 ;  /* 0x000000180e0e7291 */ /* 0x000fd2000f8e183f */
[----:B---3--:R-:W2:Y:S02]  /*3a90*/  SYNCS.PHASECHK.TRANS64.TRYWAIT P1, [UR14], R2 ;  /* 0x00000002ff0075a7 */ /* 0x008ea4000802014e */
[----:B--2---:R-:W-:Y:S05]  /*3aa0*/  @!P1 BRA `(.L_x_32) ;  /* 0x0000005000dc9947 */ /* 0x004fea0003800000 */
.L_x_133:
[----:B------:R-:W-:Y:S01]  /*3ab0*/  UIADD3 UR14, UR37, 0x8000, URZ ;  /* 0x00008000250e7890 */ /* 0x000fe2000fffe03f */
[----:B------:R-:W-:Y:S01]  /*3ac0*/  WARPGROUP.ARRIVE ;  /* 0x00000000000079c5 */ /* 0x000fe20000000000 */
[----:B------:R-:W-:Y:S02]  /*3ad0*/  ULOP3.LUT UR28, UR20, 0x400, URZ, 0x3c, !UPT ;  /* 0x00000400141c7892 */ /* 0x000fe4000f8e3c3f */
[----:B------:R-:W-:Y:S02]  /*3ae0*/  USHF.R.U32.HI UR14, URZ, 0x4, UR14 ;  /* 0x000000043f0e7899 */ /* 0x000fe4000801160e */
[----:B------:R-:W-:Y:S02]  /*3af0*/  UIADD3 UR18, UR21, UR28, URZ ;  /* 0x0000001c15127290 */ /* 0x000fe4000fffe03f */
[----:B------:R-:W-:Y:S01]  /*3b00*/  ULOP3.LUT UR15, UR14, 0x3fff, URZ, 0xc0, !UPT ;  /* 0x00003fff0e0f7892 */ /* 0x000fe2000f8ec03f */
[----:B------:R-:W-:Y:S01]  /*3b10*/  UMOV UR19, 0x40000040 ;  /* 0x4000004000137882 */ /* 0x000fe20000000000 */
[----:B------:R-:W-:-:S02]  /*3b20*/  UMOV UR17, 0x8 ;  /* 0x0000000800117882 */ /* 0x000fc40000000000 */
[----:B------:R-:W-:Y:S02]  /*3b30*/  ULOP3.LUT UR14, UR15, 0x400000, URZ, 0xfc, !UPT ;  /* 0x004000000f0e7892 */ /* 0x000fe4000f8efc3f */
[----:B------:R-:W-:Y:S02]  /*3b40*/  ULOP3.LUT UR15, UR15, 0x80000, URZ, 0xfc, !UPT ;  /* 0x000800000f0f7892 */ /* 0x000fe4000f8efc3f */
[----:B------:R-:W-:Y:S02]  /*3b50*/  ULEA UR22, UR23, UR22, 0x9 ;  /* 0x0000001617167291 */ /* 0x000fe4000f8e483f */
[----:B------:R-:W-:Y:S01]  /*3b60*/  UISETP.NE.AND UP0, UPT, UR10, 0x3, UPT ;  /* 0x000000030a00788c */ /* 0x000fe2000bf05270 */
[----:B------:R-:W-:Y:S02]  /*3b70*/  UMOV UR16, UR14 ;  /* 0x0000000e00107c82 */ /* 0x000fe40008000000 */
[----:B------:R-:W-:Y:S01]  /*3b80*/  HGMMA.64x64x16.F32 R24, gdesc[UR16].tnspA.tnspB, RZ, !UPT, gsb0 ;  /* 0x60e00000101879f0 */ /* 0x000fe2000c0008ff */
[----:B------:R-:W-:-:S02]  /*3b90*/  UIADD3 UR18, UR28, 0x80, UR21 ;  /* 0x000000801c127890 */ /* 0x000fc4000fffe015 */
[----:B------:R-:W-:Y:S01]  /*3ba0*/  PLOP3.LUT P1, PT, PT, PT, UP0, 0x80, 0x0 ;  /* 0x000000000000781c */ /* 0x000fe20003f2f008 */
[----:B------:R-:W-:Y:S01]  /*3bb0*/  UIADD3 UR16, UR14, 0x80, URZ ;  /* 0x000000800e107890 */ /* 0x000fe2000fffe03f */
[----:B------:R-:W-:Y:S01]  /*3bc0*/  UMOV UR19, 0x40000040 ;  /* 0x4000004000137882 */ /* 0x000fe20000000000 */
[----:B------:R-:W-:Y:S01]  /*3bd0*/  UMOV UR17, 0x8 ;  /* 0x0000000800117882 */ /* 0x000fe20000000000 */
[----:B------:R-:W-:Y:S02]  /*3be0*/  WARPGROUP.DEPBAR.LE gsb0, 0x0 ;  /* 0x00008000000079c5 */ /* 0x000fe40000010000 */
[----:B------:R-:W-:-:S06]  /*3bf0*/  WARPGROUP.ARRIVE ;  /* 0x00000000000079c5 */ /* 0x000fcc0000000000 */
[----:B------:R-:W-:Y:S01]  /*3c00*/  HGMMA.64x64x16.F32 R24, gdesc[UR16].tnspA.tnspB, R24, gsb0 ;  /* 0x60e00000101879f0 */ /* 0x000fe20008000818 */
[----:B------:R-:W-:Y:S02]  /*3c10*/  UIADD3 UR18, UR28, 0x100, UR21 ;  /* 0x000001001c127890 */ /* 0x000fe4000fffe015 */
        /* <DEDUP_REMOVED lines=13> */
[----:B------:R-:W-:Y:S02]  /*3cf0*/  UIADD3 UR18, UR20, UR21, URZ ;  /* 0x0000001514127290 */ /* 0x000fe4000fffe03f */
        /* <DEDUP_REMOVED lines=24> */
[----:B------:R-:W-:Y:S01]  /*3e80*/  UIADD3 UR14, UR15, 0x200, URZ ;  /* 0x000002000f0e7890 */ /* 0x000fe2000fffe03f */
[----:B------:R-:W-:Y:S02]  /*3e90*/  WARPGROUP.DEPBAR.LE gsb0, 0x0 ;  /* 0x00008000000079c5 */ /* 0x000fe40000010000 */
[----:B------:R-:W-:-:S06]  /*3ea0*/  WARPGROUP.ARRIVE ;  /* 0x00000000000079c5 */ /* 0x000fcc0000000000 */
[----:B------:R-:W-:Y:S01]  /*3eb0*/  HGMMA.64x64x16.F32 R24, gdesc[UR16].tnspA.tnspB, R24, gsb0 ;  /* 0x60e00000101879f0 */ /* 0x000fe20008000818 */
[----:B------:R-:W-:Y:S01]  /*3ec0*/  UMOV UR18, UR22 ;  /* 0x0000001600127c82 */ /* 0x000fe20008000000 */
[----:B------:R-:W-:Y:S01]  /*3ed0*/  UMOV UR19, 0x40000040 ;  /* 0x4000004000137882 */ /* 0x000fe20000000000 */
[----:B------:R-:W-:Y:S01]  /*3ee0*/  UMOV UR16, UR14 ;  /* 0x0000000e00107c82 */ /* 0x000fe20008000000 */
[----:B------:R-:W-:Y:S01]  /*3ef0*/  UMOV UR17, 0x40 ;  /* 0x0000004000117882 */ /* 0x000fe20000000000 */
[----:B------:R-:W-:-:S04]  /*3f00*/  USHF.L.U32 UR14, UR36, 0x1, URZ ;  /* 0x00000001240e7899 */ /* 0x000fc8000800063f */
[----:B------:R-:W-:-:S04]  /*3f10*/  ULOP3.LUT UR25, UR14, 0xfffffffe, UR25, 0xe2, !UPT ;  /* 0xfffffffe0e197892 */ /* 0x000fc8000f8ee219 */
[----:B------:R-:W-:Y:S01]  /*3f20*/  ULEA UR24, UR25, UR24, 0x3 ;  /* 0x0000001819187291 */ /* 0x000fe2000f8e183f */
        /* <DEDUP_REMOVED lines=25> */
[----:B------:R-:W-:Y:S01]  /*40c0*/  SYNCS.ARRIVE.TRANS64.A1T0 RZ, [UR24], RZ ;  /* 0x000000ffffff79a7 */ /* 0x000fe20008100018 */
[----:B------:R-:W-:Y:S05]  /*40d0*/  @!P1 BRA `(.L_x_33) ;  /* 0x0000000000049947 */ /* 0x000fea0003800000 */
[----:B------:R-:W-:Y:S01]  /*40e0*/  BPT.TRAP 0x1 ;  /* 0x000000040000795c */ /* 0x000fe20000300000 */
.L_x_33:
[----:B------:R-:W-:Y:S02]  /*40f0*/  LEA R67, R166, UR37, 0x3 ;  /* 0x00000025a6437c11 */ /* 0x000fe4000f8e18ff */
[----:B-1----:R-:W-:-:S04]  /*4100*/  SHF.L.U32 R2, R170, 0x1f, RZ ;  /* 0x0000001faa027819 */ /* 0x002fc800000006ff */
[----:B------:R-:W1:Y:S02]  /*4110*/  SYNCS.PHASECHK.TRANS64.TRYWAIT P2, [R67+URZ+0x1c490], R2 ;  /* 0x01c49002430075a7 */ /* 0x000e64000804017f */
[----:B-1----:R-:W-:Y:S05]  /*4120*/  @!P2 BRA `(.L_x_34) ;  /* 0x0000004c0054a947 */ /* 0x002fea0003800000 */
.L_x_134:
[----:B------:R-:W2:Y:S01]  /*4130*/  S2UR UR16, SR_SWINHI ;  /* 0x00000000001079c3 */ /* 0x000ea20000002f00 */
[----:B------:R-:W-:-:S05]  /*4140*/  IMAD.SHL.U32 R3, R166, 0x1000, RZ ;  /* 0x00001000a6037824 */ /* 0x000fca00078e00ff */
[----:B------:R-:W-:Y:S02]  /*4150*/  SHF.R.S32.HI R5, RZ, 0x1f, R3 ;  /* 0x0000001fff057819 */ /* 0x000fe40000011403 */
[----:B------:R-:W-:-:S04]  /*4160*/  IADD3 R3, P2, R168, R3, RZ ;  /* 0x00000003a8037210 */ /* 0x000fc80007f5e0ff */
[----:B------:R-:W-:Y:S01]  /*4170*/  LEA.HI.X.SX32 R66, R168, R5, 0x1, P2 ;  /* 0x00000005a8427211 */ /* 0x000fe200010f0eff */
[----:B------:R-:W-:Y:S01]  /*4180*/  UMOV UR14, UR37 ;  /* 0x00000025000e7c82 */ /* 0x000fe20008000000 */
[----:B--2---:R-:W-:Y:S01]  /*4190*/  UMOV UR15, UR16 ;  /* 0x00000010000f7c82 */ /* 0x004fe20008000000 */
[----:B------:R-:W-:-:S04]  /*41a0*/  LEA R65, P2, R3, UR14, 0x2 ;  /* 0x0000000e03417c11 */ /* 0x000fc8000f8410ff */
[----:B------:R-:W-:Y:S02]  /*41b0*/  LEA.HI.X R66, R3, UR15, R66, 0x2, P2 ;  /* 0x0000000f03427c11 */ /* 0x000fe400090f1442 */
[C---:B------:R-:W-:Y:S02]  /*41c0*/  IADD3 R3, P6, R65.reuse, 0x14000, RZ ;  /* 0x0001400041037810 */ /* 0x040fe40007fde0ff */
[----:B------:R-:W-:Y:S02]  /*41d0*/  IADD3 R5, P5, R65, 0x14800, RZ ;  /* 0x0001480041057810 */ /* 0x000fe40007fbe0ff */
[----:B-1----:R-:W-:Y:S02]  /*41e0*/  LOP3.LUT R2, R3, 0x380, RZ, 0xc0, !PT ;  /* 0x0000038003027812 */ /* 0x002fe400078ec0ff */
[----:B------:R-:W-:Y:S02]  /*41f0*/  IADD3 R7, P2, R65, 0x14020, RZ ;  /* 0x0001402041077810 */ /* 0x000fe40007f5e0ff */
[----:B------:R-:W-:-:S02]  /*4200*/  SHF.R.U64 R2, R2, 0x3, RZ ;  /* 0x0000000302027819 */ /* 0x000fc400000012ff */
[C---:B------:R-:W-:Y:S02]  /*4210*/  IADD3 R9, P4, R65.reuse, 0x14820, RZ ;  /* 0x0001482041097810 */ /* 0x040fe40007f9e0ff */
[----:B------:R-:W-:Y:S01]  /*4220*/  LOP3.LUT R2, R2, R3, RZ, 0x3c, !PT ;  /* 0x0000000302027212 */ /* 0x000fe200078e3cff */
[----:B------:R-:W-:Y:S01]  /*4230*/  IMAD.X R3, RZ, RZ, R66, P6 ;  /* 0x000000ffff037224 */ /* 0x000fe200030e0642 */
[----:B------:R-:W-:Y:S02]  /*4240*/  IADD3 R11, P3, R65, 0x14040, RZ ;  /* 0x00014040410b7810 */ /* 0x000fe40007f7e0ff */
[----:B------:R-:W-:Y:S02]  /*4250*/  LOP3.LUT R4, R5, 0x380, RZ, 0xc0, !PT ;  /* 0x0000038005047812 */ /* 0x000fe400078ec0ff */
[----:B------:R-:W-:Y:S01]  /*4260*/  IADD3 R13, P6, R65, 0x14840, RZ ;  /* 0x00014840410d7810 */ /* 0x000fe20007fde0ff */
[----:B------:R1:W-:Y:S01]  /*4270*/  ST.E desc[UR26][R2.64], R24 ;  /* 0x0000001802007985 */ /* 0x0003e2000c10191a */
[----:B------:R-:W-:-:S02]  /*4280*/  LOP3.LUT R6, R7, 0x380, RZ, 0xc0, !PT ;  /* 0x0000038007067812 */ /* 0x000fc400078ec0ff */
[----:B------:R-:W-:Y:S01]  /*4290*/  LOP3.LUT R8, R9, 0x380, RZ, 0xc0, !PT ;  /* 0x0000038009087812 */ /* 0x000fe200078ec0ff */
[----:B------:R1:W-:Y:S01]  /*42a0*/  ST.E desc[UR26][R2.64+0x4], R25 ;  /* 0x0000041902007985 */ /* 0x0003e2000c10191a */
[----:B------:R-:W-:Y:S02]  /*42b0*/  LOP3.LUT R10, R11, 0x380, RZ, 0xc0, !PT ;  /* 0x000003800b0a7812 */ /* 0x000fe400078ec0ff */
[----:B------:R-:W-:Y:S02]  /*42c0*/  SHF.R.U64 R4, R4, 0x3, RZ ;  /* 0x0000000304047819 */ /* 0x000fe400000012ff */
[----:B------:R-:W-:Y:S02]  /*42d0*/  LOP3.LUT R12, R13, 0x380, RZ, 0xc0, !PT ;  /* 0x000003800d0c7812 */ /* 0x000fe400078ec0ff */
[----:B------:R-:W-:Y:S02]  /*42e0*/  SHF.R.U64 R6, R6, 0x3, RZ ;  /* 0x0000000306067819 */ /* 0x000fe400000012ff */
[----:B------:R-:W-:-:S02]  /*42f0*/  SHF.R.U64 R8, R8, 0x3, RZ ;  /* 0x0000000308087819 */ /* 0x000fc400000012ff */
[----:B------:R-:W-:Y:S02]  /*4300*/  SHF.R.U64 R10, R10, 0x3, RZ ;  /* 0x000000030a0a7819 */ /* 0x000fe400000012ff */
[----:B------:R-:W-:Y:S01]  /*4310*/  LOP3.LUT R4, R4, R5, RZ, 0x3c, !PT ;  /* 0x0000000504047212 */ /* 0x000fe200078e3cff */
[--C-:B------:R-:W-:Y:S01]  /*4320*/  IMAD.X R5, RZ, RZ, R66.reuse, P5 ;  /* 0x000000ffff057224 */ /* 0x100fe200028e0642 */
[----:B------:R-:W-:Y:S02]  /*4330*/  SHF.R.U64 R12, R12, 0x3, RZ ;  /* 0x000000030c0c7819 */ /* 0x000fe400000012ff */
[----:B------:R-:W-:Y:S01]  /*4340*/  LOP3.LUT R6, R6, R7, RZ, 0x3c, !PT ;  /* 0x0000000706067212 */ /* 0x000fe200078e3cff */
[--C-:B------:R-:W-:Y:S01]  /*4350*/  IMAD.X R7, RZ, RZ, R66.reuse, P2 ;  /* 0x000000ffff077224 */ /* 0x100fe200010e0642 */
[----:B------:R-:W-:Y:S01]  /*4360*/  LOP3.LUT R8, R8, R9, RZ, 0x3c, !PT ;  /* 0x0000000908087212 */ /* 0x000fe200078e3cff */
[----:B------:R-:W-:Y:S01]  /*4370*/  IMAD.X R9, RZ, RZ, R66, P4 ;  /* 0x000000ffff097224 */ /* 0x000fe200020e0642 */
[C---:B------:R-:W-:Y:S01]  /*4380*/  IADD3 R15, P5, R65.reuse, 0x14060, RZ ;  /* 0x00014060410f7810 */ /* 0x040fe20007fbe0ff */
[----:B------:R1:W-:Y:S01]  /*4390*/  ST.E desc[UR26][R4.64], R26 ;  /* 0x0000001a04007985 */ /* 0x0003e2000c10191a */
[----:B------:R-:W-:-:S02]  /*43a0*/  IADD3 R17, P2, R65, 0x14860, RZ ;  /* 0x0001486041117810 */ /* 0x000fc40007f5e0ff */
[----:B------:R-:W-:Y:S01]  /*43b0*/  LOP3.LUT R10, R10, R11, RZ, 0x3c, !PT ;  /* 0x0000000b0a0a7212 */ /* 0x000fe200078e3cff */
[--C-:B------:R-:W-:Y:S01]  /*43c0*/  IMAD.X R11, RZ, RZ, R66.reuse, P3 ;  /* 0x000000ffff0b7224 */ /* 0x100fe200018e0642 */
[----:B------:R-:W-:Y:S01]  /*43d0*/  LOP3.LUT R12, R12, R13, RZ, 0x3c, !PT ;  /* 0x0000000d0c0c7212 */ /* 0x000fe200078e3cff */
[----:B------:R-:W-:Y:S01]  /*43e0*/  IMAD.X R13, RZ, RZ, R66, P6 ;  /* 0x000000ffff0d7224 */ /* 0x000fe200030e0642 */
[C---:B------:R-:W-:Y:S01]  /*43f0*/  IADD3 R19, P4, R65.reuse, 0x14400, RZ ;  /* 0x0001440041137810 */ /* 0x040fe20007f9e0ff */
[----:B------:R1:W-:Y:S01]  /*4400*/  ST.E desc[UR26][R4.64+0x4], R27 ;  /* 0x0000041b04007985 */ /* 0x0003e2000c10191a */
[----:B------:R-:W-:Y:S02]  /*4410*/  IADD3 R21, P3, R65, 0x14c00, RZ ;  /* 0x00014c0041157810 */ /* 0x000fe40007f7e0ff */
[----:B------:R-:W-:Y:S01]  /*4420*/  LOP3.LUT R14, R15, 0x380, RZ, 0xc0, !PT ;  /* 0x000003800f0e7812 */ /* 0x000fe200078ec0ff */
[----:B------:R1:W-:Y:S01]  /*4430*/  ST.E desc[UR26][R6.64], R28 ;  /* 0x0000001c06007985 */ /* 0x0003e2000c10191a */
[----:B------:R-:W-:-:S02]  /*4440*/  IADD3 R23, P6, R65, 0x14420, RZ ;  /* 0x0001442041177810 */ /* 0x000fc40007fde0ff */
[----:B------:R-:W-:Y:S01]  /*4450*/  LOP3.LUT R16, R17, 0x380, RZ, 0xc0, !PT ;  /* 0x0000038011107812 */ /* 0x000fe200078ec0ff */
[----:B------:R1:W-:Y:S01]  /*4460*/  ST.E desc[UR26][R6.64+0x4], R29 ;  /* 0x0000041d06007985 */ /* 0x0003e2000c10191a */
[----:B------:R-:W-:Y:S02]  /*4470*/  LOP3.LUT R18, R19, 0x380, RZ, 0xc0, !PT ;  /* 0x0000038013127812 */ /* 0x000fe400078ec0ff */
[----:B------:R-:W-:Y:S01]  /*4480*/  LOP3.LUT R20, R21, 0x380, RZ, 0xc0, !PT ;  /* 0x0000038015147812 */ /* 0x000fe200078ec0ff */
[----:B------:R1:W-:Y:S01]  /*4490*/  ST.E desc[UR26][R8.64], R30 ;  /* 0x0000001e08007985 */ /* 0x0003e2000c10191a */
[----:B------:R-:W-:Y:S02]  /*44a0*/  SHF.R.U64 R14, R14, 0x3, RZ ;  /* 0x000000030e0e7819 */ /* 0x000fe400000012ff */
[----:B------:R-:W-:Y:S01]  /*44b0*/  LOP3.LUT R22, R23, 0x380, RZ, 0xc0, !PT ;  /* 0x0000038017167812 */ /* 0x000fe200078ec0ff */
[----:B------:R1:W-:Y:S01]  /*44c0*/  ST.E desc[UR26][R8.64+0x4], R31 ;  /* 0x0000041f08007985 */ /* 0x0003e2000c10191a */
[----:B------:R-:W-:-:S02]  /*44d0*/  SHF.R.U64 R16, R16, 0x3, RZ ;  /* 0x0000000310107819 */ /* 0x000fc400000012ff */
[----:B------:R-:W-:Y:S01]  /*44e0*/  SHF.R.U64 R18, R18, 0x3, RZ ;  /* 0x0000000312127819 */ /* 0x000fe200000012ff */
[----:B------:R1:W-:Y:S01]  /*44f0*/  ST.E desc[UR26][R10.64], R32 ;  /* 0x000000200a007985 */ /* 0x0003e2000c10191a */
[----:B------:R-:W-:Y:S02]  /*4500*/  SHF.R.U64 R20, R20, 0x3, RZ ;  /* 0x0000000314147819 */ /* 0x000fe400000012ff */
[----:B------:R-:W-:Y:S01]  /*4510*/  LOP3.LUT R14, R14, R15, RZ, 0x3c, !PT ;  /* 0x0000000f0e0e7212 */ /* 0x000fe200078e3cff */
[--C-:B------:R-:W-:Y:S01]  /*4520*/  IMAD.X R15, RZ, RZ, R66.reuse, P5 ;  /* 0x000000ffff0f7224 */ /* 0x100fe200028e0642 */
[----:B------:R-:W-:Y:S01]  /*4530*/  SHF.R.U64 R22, R22, 0x3, RZ ;  /* 0x0000000316167819 */ /* 0x000fe200000012ff */
[----:B------:R1:W-:Y:S01]  /*4540*/  ST.E desc[UR26][R10.64+0x4], R33 ;  /* 0x000004210a007985 */ /* 0x0003e2000c10191a */
[----:B------:R-:W-:Y:S01]  /*4550*/  LOP3.LUT R16, R16, R17, RZ, 0x3c, !PT ;  /* 0x0000001110107212 */ /* 0x000fe200078e3cff */
[--C-:B------:R-:W-:Y:S01]  /*4560*/  IMAD.X R17, RZ, RZ, R66.reuse, P2 ;  /* 0x000000ffff117224 */ /* 0x100fe200010e0642 */
[C---:B------:R-:W-:Y:S01]  /*4570*/  IADD3 R57, P5, R65.reuse, 0x14c20, RZ ;  /* 0x00014c2041397810 */ /* 0x040fe20007fbe0ff */
[----:B------:R1:W-:Y:S01]  /*4580*/  ST.E desc[UR26][R12.64], R34 ;  /* 0x000000220c007985 */ /* 0x0003e2000c10191a */
[----:B------:R-:W-:Y:S01]  /*4590*/  LOP3.LUT R18, R18, R19, RZ, 0x3c, !PT ;  /* 0x0000001312127212 */ /* 0x000fe200078e3cff */
[--C-:B------:R-:W-:Y:S01]  /*45a0*/  IMAD.X R19, RZ, RZ, R66.reuse, P4 ;  /* 0x000000ffff137224 */ /* 0x100fe200020e0642 */
[----:B------:R-:W-:Y:S01]  /*45b0*/  LOP3.LUT R20, R20, R21, RZ, 0x3c, !PT ;  /* 0x0000001514147212 */ /* 0x000fe200078e3cff */
[--C-:B------:R-:W-:Y:S01]  /*45c0*/  IMAD.X R21, RZ, RZ, R66.reuse, P3 ;  /* 0x000000ffff157224 */ /* 0x100fe200018e0642 */
[C---:B------:R-:W-:Y:S01]  /*45d0*/  IADD3 R59, P2, R65.reuse, 0x14440, RZ ;  /* 0x00014440413b7810 */ /* 0x040fe20007f5e0ff */
[----:B------:R1:W-:Y:S01]  /*45e0*/  ST.E desc[UR26][R12.64+0x4], R35 ;  /* 0x000004230c007985 */ /* 0x0003e2000c10191a */
[----:B------:R-:W-:Y:S01]  /*45f0*/  LOP3.LUT R22, R22, R23, RZ, 0x3c, !PT ;  /* 0x0000001716167212 */ /* 0x000fe200078e3cff */
[----:B------:R-:W-:Y:S01]  /*4600*/  IMAD.X R23, RZ, RZ, R66, P6 ;  /* 0x000000ffff177224 */ /* 0x000fe200030e0642 */
[C---:B------:R-:W-:Y:S01]  /*4610*/  IADD3 R61, P4, R65.reuse, 0x14c40, RZ ;  /* 0x00014c40413d7810 */ /* 0x040fe20007f9e0ff */
[----:B------:R1:W-:Y:S01]  /*4620*/  ST.E desc[UR26][R14.64], R36 ;  /* 0x000000240e007985 */ /* 0x0003e2000c10191a */
[----:B------:R-:W-:-:S02]  /*4630*/  IADD3 R63, P3, R65, 0x14460, RZ ;  /* 0x00014460413f7810 */ /* 0x000fc40007f7e0ff */
[----:B------:R-:W-:Y:S01]  /*4640*/  LOP3.LUT R56, R57, 0x380, RZ, 0xc0, !PT ;  /* 0x0000038039387812 */ /* 0x000fe200078ec0ff */
[----:B------:R1:W-:Y:S01]  /*4650*/  ST.E desc[UR26][R14.64+0x4], R37 ;  /* 0x000004250e007985 */ /* 0x0003e2000c10191a */
[----:B------:R-:W-:Y:S02]  /*4660*/  IADD3 R65, P6, R65, 0x14c60, RZ ;  /* 0x00014c6041417810 */ /* 0x000fe40007fde0ff */
[----:B------:R-:W-:Y:S01]  /*4670*/  LOP3.LUT R58, R59, 0x380, RZ, 0xc0, !PT ;  /* 0x000003803b3a7812 */ /* 0x000fe200078ec0ff */
[----:B------:R1:W-:Y:S01]  /*4680*/  ST.E desc[UR26][R16.64], R38 ;  /* 0x0000002610007985 */ /* 0x0003e2000c10191a */
[----:B------:R-:W-:Y:S02]  /*4690*/  LOP3.LUT R60, R61, 0x380, RZ, 0xc0, !PT ;  /* 0x000003803d3c7812 */ /* 0x000fe400078ec0ff */
[----:B------:R-:W-:Y:S01]  /*46a0*/  LOP3.LUT R62, R63, 0x380, RZ, 0xc0, !PT ;  /* 0x000003803f3e7812 */ /* 0x000fe200078ec0ff */
[----:B------:R1:W-:Y:S01]  /*46b0*/  ST.E desc[UR26][R16.64+0x4], R39 ;  /* 0x0000042710007985 */ /* 0x0003e2000c10191a */
[----:B------:R-:W-:-:S02]  /*46c0*/  SHF.R.U64 R56, R56, 0x3, RZ ;  /* 0x0000000338387819 */ /* 0x000fc400000012ff */
[----:B------:R-:W-:Y:S01]  /*46d0*/  LOP3.LUT R64, R65, 0x380, RZ, 0xc0, !PT ;  /* 0x0000038041407812 */ /* 0x000fe200078ec0ff */
[----:B------:R1:W-:Y:S01]  /*46e0*/  ST.E desc[UR26][R18.64], R40 ;  /* 0x0000002812007985 */ /* 0x0003e2000c10191a */
[----:B------:R-:W-:Y:S02]  /*46f0*/  SHF.R.U64 R58, R58, 0x3, RZ ;  /* 0x000000033a3a7819 */ /* 0x000fe400000012ff */
        /* <DEDUP_REMOVED lines=9> */
[----:B------:R-:W-:Y:S01]  /*4790*/  LOP3.LUT R60, R60, R61, RZ, 0x3c, !PT ;  /* 0x0000003d3c3c7212 */ /* 0x000fe200078e3cff */
[--C-:B------:R-:W-:Y:S01]  /*47a0*/  IMAD.X R61, RZ, RZ, R66.reuse, P4 ;  /* 0x000000ffff3d7224 */ /* 0x100fe200020e0642 */
[----:B------:R-:W-:Y:S01]  /*47b0*/  LOP3.LUT R62, R62, R63, RZ, 0x3c, !PT ;  /* 0x0000003f3e3e7212 */ /* 0x000fe200078e3cff */
[----:B------:R1:W-:Y:S01]  /*47c0*/  ST.E desc[UR26][R20.64+0x4], R43 ;  /* 0x0000042b14007985 */ /* 0x0003e2000c10191a */
[----:B------:R-:W-:Y:S01]  /*47d0*/  LOP3.LUT R64, R64, R65, RZ, 0x3c, !PT ;  /* 0x0000004140407212 */ /* 0x000fe200078e3cff */
[----:B------:R-:W-:-:S02]  /*47e0*/  IMAD.X R63, RZ, RZ, R66, P3 ;  /* 0x000000ffff3f7224 */ /* 0x000fc400018e0642 */
[----:B------:R1:W-:Y:S01]  /*47f0*/  ST.E desc[UR26][R22.64], R44 ;  /* 0x0000002c16007985 */ /* 0x0003e2000c10191a */
[----:B------:R-:W-:-:S03]  /*4800*/  IMAD.X R65, RZ, RZ, R66, P6 ;  /* 0x000000ffff417224 */ /* 0x000fc600030e0642 */
[----:B------:R1:W-:Y:S04]  /*4810*/  ST.E desc[UR26][R22.64+0x4], R45 ;  /* 0x0000042d16007985 */ /* 0x0003e8000c10191a */
        /* <DEDUP_REMOVED lines=9> */
[----:B------:R1:W-:Y:S01]  /*48b0*/  ST.E desc[UR26][R64.64+0x4], R55 ;  /* 0x0000043740007985 */ /* 0x0003e2000c10191a */
[----:B------:R-:W-:Y:S01]  /*48c0*/  @!PT LDS RZ, [RZ] ;  /* 0x00000000fffff984 */ /* 0x000fe20000000800 */
[----:B------:R-:W-:Y:S01]  /*48d0*/  @!PT LDS RZ, [RZ] ;  /* 0x00000000fffff984 */ /* 0x000fe20000000800 */
[----:B------:R-:W-:Y:S01]  /*48e0*/  @!PT LDS RZ, [RZ] ;  /* 0x00000000fffff984 */ /* 0x000fe20000000800 */
[----:B------:R-:W-:Y:S01]  /*48f0*/  @!PT LDS RZ, [RZ] ;  /* 0x00000000fffff984 */ /* 0x000fe20000000800 */
[----:B------:R2:W-:Y:S06]  /*4900*/  MEMBAR.ALL.CTA ;  /* 0x0000000000007992 */ /* 0x0005ec0000008000 */
[----:B--2---:R-:W2:Y:S01]  /*4910*/  FENCE.VIEW.ASYNC.S ;  /* 0x00000000000073c6 */ /* 0x004ea20000000000 */
[----:B------:R-:W-:Y:S05]  /*4920*/  @!P1 BRA `(.L_x_35) ;  /* 0x0000000000049947 */ /* 0x000fea0003800000 */
[----:B------:R-:W-:Y:S01]  /*4930*/  BPT.TRAP 0x1 ;  /* 0x000000040000795c */ /* 0x000fe20000300000 */
.L_x_35:
[----:B--2---:R3:W-:Y:S01]  /*4940*/  SYNCS.ARRIVE.TRANS64.A1T0 RZ, [R67+URZ+0x1c480], RZ ;  /* 0x01c480ff43ff79a7 */ /* 0x0047e2000810003f */
[----:B------:R-:W-:-:S04]  /*4950*/  UIADD3 UR36, UR36, 0x1, URZ ;  /* 0x0000000124247890 */ /* 0x000fc8000fffe03f */
[----:B------:R-:W-:-:S04]  /*4960*/  UISETP.NE.AND UP0, UPT, UR36, 0x2, UPT ;  /* 0x000000022400788c */ /* 0x000fc8000bf05270 */
[----:B------:R-:W-:Y:S02]  /*4970*/  USEL UR14, URZ, 0x1, UP0 ;  /* 0x000000013f0e7887 */ /* 0x000fe40008000000 */
[----:B------:R-:W-:-:S04]  /*4980*/  USEL UR36, UR36, URZ, UP0 ;  /* 0x0000003f24247287 */ /* 0x000fc80008000000 */
[----:B---3--:R-:W-:-:S08]  /*4990*/  LOP3.LUT R0, R0, UR14, RZ, 0x3c, !PT ;  /* 0x0000000e00007c12 */ /* 0x008fd0000f8e3cff */
.L_x_31:
[C---:B-1----:R-:W-:Y:S01]  /*49a0*/  VIADD R2, R166.reuse, 0x1 ;  /* 0x00000001a6027836 */ /* 0x042fe20000000000 */
[----:B------:R-:W-:-:S04]  /*49b0*/  ISETP.NE.AND P2, PT, R166, 0x1, PT ;  /* 0x00000001a600780c */ /* 0x000fc80003f45270 */
[C---:B------:R-:W-:Y:S02]  /*49c0*/  ISETP.NE.AND P1, PT, R2.reuse, 0x2, PT ;  /* 0x000000020200780c */ /* 0x040fe40003f25270 */
[----:B--2---:R-:W-:Y:S02]  /*49d0*/  SEL R3, RZ, 0x1, P2 ;  /* 0x00000001ff037807 */ /* 0x004fe40001000000 */
[----:B------:R-:W-:Y:S02]  /*49e0*/  SEL R166, R2, RZ, P1 ;  /* 0x000000ff02a67207 */ /* 0x000fe40000800000 */
[----:B------:R-:W-:Y:S01]  /*49f0*/  LOP3.LUT R170, R170, R3, RZ, 0x3c, !PT ;  /* 0x00000003aaaa7212 */ /* 0x000fe200078e3cff */
[----:B------:R-:W-:Y:S06]  /*4a00*/  @!P0 BRA `(.L_x_36) ;  /* 0x0000000000048947 */ /* 0x000fec0003800000 */
[----:B------:R-:W-:Y:S01]  /*4a10*/  BPT.TRAP 0x1 ;  /* 0x000000040000795c */ /* 0x000fe20000300000 */
.L_x_36:
[----:B------:R-:W-:Y:S02]  /*4a20*/  UISETP.GT.U32.AND UP0, UPT, UR4, 0x1, UPT ;  /* 0x000000010400788c */ /* 0x000fe4000bf04070 */
[----:B------:R-:W-:-:S04]  /*4a30*/  ULEA UR14, UR6, UR37, 0x3 ;  /* 0x00000025060e7291 */ /* 0x000fc8000f8e183f */
[----:B------:R-:W-:Y:S01]  /*4a40*/  UIADD3 UR14, UR14, 0x1c420, URZ ;  /* 0x0001c4200e0e7890 */ /* 0x000fe2000fffe03f */
[----:B------:R-:W-:-:S03]  /*4a50*/  PLOP3.LUT P1, PT, PT, PT, UP0, 0x80, 0x0 ;  /* 0x000000000000781c */ /* 0x000fc60003f2f008 */
[----:B------:R-:W-:-:S09]  /*4a60*/  UPRMT UR14, URZ, 0x654, UR14 ;  /* 0x000006543f0e7896 */ /* 0x000fd2000800000e */
[----:B------:R-:W-:Y:S01]  /*4a70*/  SYNCS.ARRIVE.TRANS64.RED.A1T0 RZ, [UR14], RZ ;  /* 0x000000ffffff79a7 */ /* 0x000fe2000810040e */
[----:B------:R-:W-:Y:S05]  /*4a80*/  @P1 BRA `(.L_x_37) ;  /* 0x0000000000041947 */ /* 0x000fea0003800000 */
[----:B------:R-:W-:Y:S01]  /*4a90*/  BPT.TRAP 0x1 ;  /* 0x000000040000795c */ /* 0x000fe20000300000 */
.L_x_37:
[----:B------:R-:W-:-:S04]  /*4aa0*/  UIADD3 UR6, UR6, 0x1, URZ ;  /* 0x0000000106067890 */ /* 0x000fc8000fffe03f */
[----:B------:R-:W-:-:S04]  /*4ab0*/  UISETP.NE.AND UP0, UPT, UR6, 0x4, UPT ;  /* 0x000000040600788c */ /* 0x000fc8000bf05270 */
[----:B------:R-:W-:Y:S01]  /*4ac0*/  USEL UR14, UR6, URZ, UP0 ;  /* 0x0000003f060e7287 */ /* 0x000fe20008000000 */
[----:B------:R-:W-:Y:S11]  /*4ad0*/  @!P0 BRA `(.L_x_38) ;  /* 0x0000000000048947 */ /* 0x000ff60003800000 */
[----:B------:R-:W-:Y:S01]  /*4ae0*/  BPT.TRAP 0x1 ;  /* 0x000000040000795c */ /* 0x000fe20000300000 */
.L_x_38:
[----:B------:R-:W-:-:S04]  /*4af0*/  ULEA UR6, UR14, UR37, 0x3 ;  /* 0x000000250e067291 */ /* 0x000fc8000f8e183f */
[----:B------:R-:W-:-:S04]  /*4b00*/  UIADD3 UR6, UR6, 0x1c420, URZ ;  /* 0x0001c42006067890 */ /* 0x000fc8000fffe03f */
[----:B------:R-:W-:-:S09]  /*4b10*/  UPRMT UR6, URZ, 0x654, UR6 ;  /* 0x000006543f067896 */ /* 0x000fd20008000006 */
[----:B------:R-:W-:Y:S01]  /*4b20*/  SYNCS.ARRIVE.TRANS64.RED.A1T0 RZ, [UR6], RZ ;  /* 0x000000ffffff79a7 */ /* 0x000fe20008100406 */
[----:B------:R-:W-:Y:S05]  /*4b30*/  @P1 BRA `(.L_x_39) ;  /* 0x0000000000041947 */ /* 0x000fea0003800000 */
[----:B------:R-:W-:Y:S01]  /*4b40*/  BPT.TRAP 0x1 ;  /* 0x000000040000795c */ /* 0x000fe20000300000 */
.L_x_39:
[----:B------:R-:W-:Y:S01]  /*4b50*/  UIADD3 UR13, UR13, 0x1, URZ ;  /* 0x000000010d0d7890 */ /* 0x000fe2000fffe03f */
[C---:B------:R-:W-:Y:S01]  /*4b60*/  ISETP.GT.AND P1, PT, R165.reuse, 0x1, PT ;  /* 0x00000001a500780c */ /* 0x040fe20003f24270 */
[----:B------:R-:W-:Y:S01]  /*4b70*/  UIADD3 UR6, UR14, 0x1, URZ ;  /* 0x000000010e067890 */ /* 0x000fe2000fffe03f */
[----:B------:R-:W-:Y:S01]  /*4b80*/  VIADD R165, R165, 0xffffffff ;  /* 0xffffffffa5a57836 */ /* 0x000fe20000000000 */
[----:B------:R-:W-:Y:S02]  /*4b90*/  UISETP.NE.AND UP0, UPT, UR13, 0x4, UPT ;  /* 0x000000040d00788c */ /* 0x000fe4000bf05270 */
[----:B------:R-:W-:Y:S02]  /*4ba0*/  UISETP.NE.AND UP1, UPT, UR6, 0x4, UPT ;  /* 0x000000040600788c */ /* 0x000fe4000bf25270 */
[----:B------:R-:W-:Y:S02]  /*4bb0*/  USEL UR14, URZ, 0x1, UP0 ;  /* 0x000000013f0e7887 */ /* 0x000fe40008000000 */
[----:B------:R-:W-:-:S02]  /*4bc0*/  USEL UR6, UR6, URZ, UP1 ;  /* 0x0000003f06067287 */ /* 0x000fc40008800000 */
[----:B------:R-:W-:Y:S02]  /*4bd0*/  USEL UR23, UR13, URZ, UP0 ;  /* 0x0000003f0d177287 */ /* 0x000fe40008000000 */
[----:B------:R-:W-:Y:S01]  /*4be0*/  LOP3.LUT R164, R164, UR14, RZ, 0x3c, !PT ;  /* 0x0000000ea4a47c12 */ /* 0x000fe2000f8e3cff */
[----:B------:R-:W-:Y:S09]  /*4bf0*/  @P1 BRA `(.L_x_40) ;  /* 0xffffffc400d41947 */ /* 0x000ff2000383ffff */
.L_x_18:
[----:B------:R-:W-:Y:S05]  /*4c00*/  @!P0 BRA `(.L_x_41) ;  /* 0x0000000000048947 */ /* 0x000fea0003800000 */
[----:B-1----:R-:W-:Y:S01]  /*4c10*/  BPT.TRAP 0x1 ;  /* 0x000000040000795c */ /* 0x002fe20000300000 */
.L_x_41:
[----:B------:R-:W-:Y:S02]  /*4c20*/  UISETP.GT.U32.AND UP0, UPT, UR4, 0x1, UPT ;  /* 0x000000010400788c */ /* 0x000fe4000bf04070 */
[----:B------:R-:W-:-:S04]  /*4c30*/  UIADD3 UR5, UR8, 0x1c460, URZ ;  /* 0x0001c46008057890 */ /* 0x000fc8000fffe03f */
[----:B------:R-:W-:Y:S01]  /*4c40*/  PLOP3.LUT P1, PT, PT, PT, UP0, 0x80, 0x0 ;  /* 0x000000000000781c */ /* 0x000fe20003f2f008 */
[----:B------:R-:W-:-:S09]  /*4c50*/  UPRMT UR5, URZ, 0x654, UR5 ;  /* 0x000006543f057896 */ /* 0x000fd20008000005 */
[----:B------:R-:W-:Y:S03]  /*4c60*/  SYNCS.ARRIVE.TRANS64.RED.A1T0 RZ, [UR5], RZ ;  /* 0x000000ffffff79a7 */ /* 0x000fe60008100405 */
[----:B------:R-:W-:Y:S05]  /*4c70*/  @P1 BRA `(.L_x_42) ;  /* 0x0000000000041947 */ /* 0x000fea0003800000 */
[----:B-1----:R-:W-:Y:S01]  /*4c80*/  BPT.TRAP 0x1 ;  /* 0x000000040000795c */ /* 0x002fe20000300000 */
.L_x_42:
[----:B------:R-:W-:Y:S05]  /*4c90*/  @!P0 BRA `(.L_x_43) ;  /* 0x0000000000048947 */ /* 0x000fea0003800000 */
[----:B-1----:R-:W-:Y:S01]  /*4ca0*/  BPT.TRAP 0x1 ;  /* 0x000000040000795c */ /* 0x002fe20000300000 */
.L_x_43:
[----:B------:R-:W-:-:S04]  /*4cb0*/  UIADD3 UR8, UR8, 0x1c468, URZ ;  /* 0x0001c46808087890 */ /* 0x000fc8000fffe03f */
[----:B------:R-:W-:-:S09]  /*4cc0*/  UPRMT UR8, URZ, 0x654, UR8 ;  /* 0x000006543f087896 */ /* 0x000fd20008000008 */
[----:B------:R-:W-:Y:S01]  /*4cd0*/  SYNCS.ARRIVE.TRANS64.RED.A1T0 RZ, [UR8], RZ ;  /* 0x000000ffffff79a7 */ /* 0x000fe20008100408 */
[----:B------:R-:W-:Y:S05]  /*4ce0*/  @P1 BRA `(.L_x_44) ;  /* 0x0000000000041947 */ /* 0x000fea0003800000 */
[----:B-1----:R-:W-:Y:S01]  /*4cf0*/  BPT.TRAP 0x1 ;  /* 0x000000040000795c */ /* 0x002fe20000300000 */
.L_x_44:
[----:B------:R-:W-:-:S04]  /*4d00*/  ULOP3.LUT UR7, UR7, 0x2, URZ, 0xfc, !UPT ;  /* 0x0000000207077892 */ /* 0x000fc8000f8efc3f */
[----:B------:R-:W-:-:S06]  /*4d10*/  UISETP.NE.AND UP0, UPT, UR7, 0x3, UPT ;  /* 0x000000030700788c */ /* 0x000fcc000bf05270 */
[----:B------:R-:W-:-:S13]  /*4d20*/  PLOP3.LUT P1, PT, PT, PT, UP0, 0x80, 0x0 ;  /* 0x000000000000781c */ /* 0x000fda0003f2f008 */
[----:B------:R-:W-:Y:S05]  /*4d30*/  @!P1 BRA `(.L_x_45) ;  /* 0x0000000000049947 */ /* 0x000fea0003800000 */
[----:B-1----:R-:W-:Y:S01]  /*4d40*/  BPT.TRAP 0x1 ;  /* 0x000000040000795c */ /* 0x002fe20000300000 */
.L_x_45:
[----:B------:R-:W-:Y:S02]  /*4d50*/  LEA R3, R166, UR37, 0x3 ;  /* 0x00000025a6037c11 */ /* 0x000fe4000f8e18ff */
[----:B------:R-:W-:-:S04]  /*4d60*/  SHF.L.U32 R2, R170, 0x1f, RZ ;  /* 0x0000001faa027819 */ /* 0x000fc800000006ff */
[----:B------:R-:W2:Y:S02]  /*4d70*/  SYNCS.PHASECHK.TRANS64.TRYWAIT P0, [R3+URZ+0x1c490], R2 ;  /* 0x01c49002030075a7 */ /* 0x000ea4000800017f */
[----:B--2---:R-:W-:Y:S05]  /*4d80*/  @!P0 BRA `(.L_x_46) ;  /* 0x0000004000508947 */ /* 0x004fea0003800000 */
.L_x_135:
[----:B------:R-:W-:Y:S05]  /*4d90*/  @!P1 BRA `(.L_x_47) ;  /* 0x0000000000049947 */ /* 0x000fea0003800000 */
[----:B-1----:R-:W-:Y:S01]  /*4da0*/  BPT.TRAP 0x1 ;  /* 0x000000040000795c */ /* 0x002fe20000300000 */
.L_x_47:
[----:B------:R-:W-:-:S05]  /*4db0*/  VIADD R166, R166, 0x1 ;  /* 0x00000001a6a67836 */ /* 0x000fca0000000000 */
[----:B------:R-:W-:-:S04]  /*4dc0*/  ISETP.NE.AND P0, PT, R166, 0x2, PT ;  /* 0x00000002a600780c */ /* 0x000fc80003f05270 */
[----:B--2---:R-:W-:Y:S02]  /*4dd0*/  SEL R3, RZ, 0x1, P0 ;  /* 0x00000001ff037807 */ /* 0x004fe40000000000 */
[----:B------:R-:W-:Y:S02]  /*4de0*/  SEL R166, R166, RZ, P0 ;  /* 0x000000ffa6a67207 */ /* 0x000fe40000000000 */
[----:B------:R-:W-:Y:S02]  /*4df0*/  LOP3.LUT R2, R170, R3, RZ, 0x3c, !PT ;  /* 0x00000003aa027212 */ /* 0x000fe400078e3cff */
[----:B------:R-:W-:Y:S02]  /*4e00*/  LEA R3, R166, UR37, 0x3 ;  /* 0x00000025a6037c11 */ /* 0x000fe4000f8e18ff */
[----:B------:R-:W-:-:S04]  /*4e10*/  SHF.L.U32 R2, R2, 0x1f, RZ ;  /* 0x0000001f02027819 */ /* 0x000fc800000006ff */
[----:B------:R-:W2:Y:S02]  /*4e20*/  SYNCS.PHASECHK.TRANS64.TRYWAIT P0, [R3+URZ+0x1c490], R2 ;  /* 0x01c49002030075a7 */ /* 0x000ea4000800017f */
[----:B--2---:R-:W-:Y:S05]  /*4e30*/  @!P0 BRA `(.L_x_48) ;  /* 0x0000004000388947 */ /* 0x004fea0003800000 */
.L_x_136:
[----:B------:R-:W-:Y:S01]  /*4e40*/  ULEA UR4, UR36, UR38, 0x1 ;  /* 0x0000002624047291 */ /* 0x000fe2000f8e083f */
[----:B--2---:R-:W-:Y:S01]  /*4e50*/  SHF.L.U32 R2, R0, 0x1f, RZ ;  /* 0x0000001f00027819 */ /* 0x004fe200000006ff */
[----:B-1----:R-:W-:Y:S01]  /*4e60*/  USHF.L.U32 UR42, UR42, 0x6, URZ ;  /* 0x000000062a2a7899 */ /* 0x002fe2000800063f */
[----:B------:R-:W-:Y:S01]  /*4e70*/  MOV R0, RZ ;  /* 0x000000ff00007202 */ /* 0x000fe20000000f00 */
[----:B------:R-:W-:-:S03]  /*4e80*/  ULEA UR4, UR4, UR37, 0x3 ;  /* 0x0000002504047291 */ /* 0x000fc6000f8e183f */
[----:B------:R-:W-:-:S06]  /*4e90*/  LOP3.LUT P1, RZ, R0, 0x1bf, RZ, 0xc0, !PT ;  /* 0x000001bf00ff7812 */ /* 0x000fcc000782c0ff */
[----:B------:R-:W1:Y:S02]  /*4ea0*/  SYNCS.PHASECHK.TRANS64.TRYWAIT P0, [UR4+0x1c4a0], R2 ;  /* 0x01c4a002ff0075a7 */ /* 0x000e640008000144 */
[----:B-1----:R-:W-:Y:S05]  /*4eb0*/  @!P0 BRA `(.L_x_49) ;  /* 0x00000040002c8947 */ /* 0x002fea0003800000 */
.L_x_137:
[----:B------:R-:W-:Y:S05]  /*4ec0*/  @!P1 BRA `(.L_x_50) ;  /* 0x0000000000409947 */ /* 0x000fea0003800000 */
[----:B------:R-:W-:Y:S01]  /*4ed0*/  MOV R0, 0x0 ;  /* 0x0000000000007802 */ /* 0x000fe20000000f00 */
[----:B------:R-:W-:Y:S01]  /*4ee0*/  ULDC.64 UR4, c[0x4][0x68] ;  /* 0x01001a0000047ab9 */ /* 0x000fe20000000a00 */
[----:B------:R-:W-:Y:S01]  /*4ef0*/  ULDC.64 UR6, c[0x4][0x8] ;  /* 0x0100020000067ab9 */ /* 0x000fe20000000a00 */
[----:B---3--:R-:W-:Y:S01]  /*4f00*/  IMAD.U32 R4, RZ, RZ, UR4 ;  /* 0x00000004ff047e24 */ /* 0x008fe2000f8e00ff */
[----:B-1----:R1:W2:Y:S01]  /*4f10*/  LDC.64 R2, c[0x4][R0] ;  /* 0x0100000000027b82 */ /* 0x0022a20000000a00 */
[----:B------:R-:W-:Y:S01]  /*4f20*/  IMAD.U32 R5, RZ, RZ, UR5 ;  /* 0x00000005ff057e24 */ /* 0x000fe2000f8e00ff */
[----:B------:R-:W-:Y:S01]  /*4f30*/  ULDC.64 UR4, c[0x4][0x70] ;  /* 0x01001c0000047ab9 */ /* 0x000fe20000000a00 */
[----:B------:R-:W-:Y:S02]  /*4f40*/  IMAD.U32 R10, RZ, RZ, UR6 ;  /* 0x00000006ff0a7e24 */ /* 0x000fe4000f8e00ff */
[----:B------:R-:W-:Y:S02]  /*4f50*/  IMAD.U32 R6, RZ, RZ, UR4 ;  /* 0x00000004ff067e24 */ /* 0x000fe4000f8e00ff */
[----:B------:R-:W-:-:S02]  /*4f60*/  IMAD.U32 R7, RZ, RZ, UR5 ;  /* 0x00000005ff077e24 */ /* 0x000fc4000f8e00ff */
[----:B------:R-:W-:Y:S02]  /*4f70*/  IMAD.U32 R11, RZ, RZ, UR7 ;  /* 0x00000007ff0b7e24 */ /* 0x000fe4000f8e00ff */
[----:B------:R-:W-:Y:S02]  /*4f80*/  IMAD.MOV.U32 R8, RZ, RZ, 0x70 ;  /* 0x00000070ff087424 */ /* 0x000fe400078e00ff */
[----:B------:R-:W-:Y:S02]  /*4f90*/  IMAD.MOV.U32 R12, RZ, RZ, 0x1 ;  /* 0x00000001ff0c7424 */ /* 0x000fe400078e00ff */
[----:B-1----:R-:W-:-:S07]  /*4fa0*/  IMAD.MOV.U32 R13, RZ, RZ, RZ ;  /* 0x000000ffff0d7224 */ /* 0x002fce00078e00ff */
[----:B------:R-:W-:-:S07]  /*4fb0*/  LEPC R20, `(.L_x_50) ;  /* 0x000000001014794e */ /* 0x000fce0000000000 */
[----:B--2---:R-:W-:Y:S05]  /*4fc0*/  CALL.ABS.NOINC R2 ;  /* 0x0000000002007343 */ /* 0x004fea0003c00000 */
.L_x_50:
[----:B------:R-:W-:Y:S02]  /*4fd0*/  IMAD.U32 R16, RZ, RZ, UR37 ;  /* 0x00000025ff107e24 */ /* 0x000fe4000f8e00ff */
[----:B-1----:R-:W-:-:S04]  /*4fe0*/  IMAD.U32 R3, RZ, RZ, UR38 ;  /* 0x00000026ff037e24 */ /* 0x002fc8000f8e00ff */
[----:B------:R-:W-:-:S05]  /*4ff0*/  IMAD R16, R3, 0x4400, R16 ;  /* 0x0000440003107824 */ /* 0x000fca00078e0210 */
[----:B------:R-:W-:-:S13]  /*5000*/  LOP3.LUT P0, RZ, R16, 0x1b0, RZ, 0xc0, !PT ;  /* 0x000001b010ff7812 */ /* 0x000fda000780c0ff */
[----:B------:R-:W-:Y:S05]  /*5010*/  @!P0 BRA `(.L_x_51) ;  /* 0x0000000000408947 */ /* 0x000fea0003800000 */
[----:B------:R-:W-:Y:S01]  /*5020*/  MOV R0, 0x0 ;  /* 0x0000000000007802 */ /* 0x000fe20000000f00 */
[----:B------:R-:W-:Y:S01]  /*5030*/  ULDC.64 UR4, c[0x4][0x68] ;  /* 0x01001a0000047ab9 */ /* 0x000fe20000000a00 */
[----:B------:R-:W-:Y:S01]  /*5040*/  ULDC.64 UR6, c[0x4][0x8] ;  /* 0x0100020000067ab9 */ /* 0x000fe20000000a00 */
[----:B---3--:R-:W-:Y:S01]  /*5050*/  IMAD.U32 R4, RZ, RZ, UR4 ;  /* 0x00000004ff047e24 */ /* 0x008fe2000f8e00ff */
[----:B------:R1:W2:Y:S01]  /*5060*/  LDC.64 R2, c[0x4][R0] ;  /* 0x0100000000027b82 */ /* 0x0002a20000000a00 */
        /* <DEDUP_REMOVED lines=11> */
.L_x_51:
[----:B------:R-:W1:Y:S01]  /*5120*/  S2R R6, SR_TID.X ;  /* 0x0000000000067919 */ /* 0x000e620000002100 */
[----:B------:R-:W-:Y:S01]  /*5130*/  IMAD.MOV.U32 R17, RZ, RZ, 0x10 ;  /* 0x00000010ff117424 */ /* 0x000fe200078e00ff */
[----:B------:R-:W-:Y:S02]  /*5140*/  F2FP.F16.F32.PACK_AB R120, R121, R120 ;  /* 0x000000787978723e */ /* 0x000fe400000000ff */
[----:B------:R-:W-:Y:S02]  /*5150*/  F2FP.F16.F32.PACK_AB R128, R129, R128 ;  /* 0x000000808180723e */ /* 0x000fe400000000ff */
[----:B------:R-:W-:Y:S02]  /*5160*/  F2FP.F16.F32.PACK_AB R121, R123, R122 ;  /* 0x0000007a7b79723e */ /* 0x000fe400000000ff */
[----:B------:R-:W-:Y:S02]  /*5170*/  F2FP.F16.F32.PACK_AB R129, R131, R130 ;  /* 0x000000828381723e */ /* 0x000fe400000000ff */
[----:B------:R-:W-:-:S02]  /*5180*/  F2FP.F16.F32.PACK_AB R122, R125, R124 ;  /* 0x0000007c7d7a723e */ /* 0x000fc400000000ff */
[----:B------:R-:W-:Y:S02]  /*5190*/  F2FP.F16.F32.PACK_AB R123, R127, R126 ;  /* 0x0000007e7f7b723e */ /* 0x000fe400000000ff */
[----:B------:R-:W-:Y:S02]  /*51a0*/  F2FP.F16.F32.PACK_AB R130, R133, R132 ;  /* 0x000000848582723e */ /* 0x000fe400000000ff */
[----:B------:R-:W-:Y:S01]  /*51b0*/  F2FP.F16.F32.PACK_AB R131, R135, R134 ;  /* 0x000000868783723e */ /* 0x000fe200000000ff */
[C---:B-1----:R-:W-:Y:S01]  /*51c0*/  IMAD.SHL.U32 R0, R6.reuse, 0x10, RZ ;  /* 0x0000001006007824 */ /* 0x042fe200078e00ff */
[----:B---3--:R-:W-:Y:S01]  /*51d0*/  SHF.R.U32.HI R4, RZ, 0x1, R6 ;  /* 0x00000001ff047819 */ /* 0x008fe20000011606 */
[C---:B------:R-:W-:Y:S01]  /*51e0*/  IMAD.SHL.U32 R2, R6.reuse, 0x20, RZ ;  /* 0x0000002006027824 */ /* 0x040fe200078e00ff */
[----:B------:R-:W-:Y:S02]  /*51f0*/  LOP3.LUT P0, RZ, R6, 0x4, RZ, 0xc0, !PT ;  /* 0x0000000406ff7812 */ /* 0x000fe4000780c0ff */
[----:B------:R-:W-:-:S02]  /*5200*/  LOP3.LUT R5, R0, 0x600, RZ, 0xc0, !PT ;  /* 0x0000060000057812 */ /* 0x000fc400078ec0ff */
[----:B------:R-:W-:Y:S02]  /*5210*/  LOP3.LUT R0, R6, 0x7f, RZ, 0xc0, !PT ;  /* 0x0000007f06007812 */ /* 0x000fe400078ec0ff */
[----:B------:R-:W-:Y:S02]  /*5220*/  LOP3.LUT R3, R2, 0xc0, RZ, 0xc0, !PT ;  /* 0x000000c002037812 */ /* 0x000fe400078ec0ff */
[----:B------:R-:W-:Y:S01]  /*5230*/  LOP3.LUT R5, R5, 0x20, R2, 0xf8, !PT ;  /* 0x0000002005057812 */ /* 0x000fe200078ef802 */
[----:B------:R-:W-:Y:S01]  /*5240*/  VIADD R18, R0, 0x1f ;  /* 0x0000001f00127836 */ /* 0x000fe20000000000 */
[----:B------:R-:W-:Y:S01]  /*5250*/  LOP3.LUT R3, R3, 0x8, R4, 0xf8, !PT ;  /* 0x0000000803037812 */ /* 0x000fe200078ef804 */
[----:B------:R-:W-:Y:S01]  /*5260*/  IMAD.SHL.U32 R4, R6, 0x4, RZ ;  /* 0x0000000406047824 */ /* 0x000fe200078e00ff */
[----:B------:R-:W-:Y:S02]  /*5270*/  LOP3.LUT R2, R5, 0x100, R2, 0xf8, !PT ;  /* 0x0000010005027812 */ /* 0x000fe400078ef802 */
[----:B------:R-:W-:-:S02]  /*5280*/  ISETP.GT.U32.AND P1, PT, R18, 0x3e, PT ;  /* 0x0000003e1200780c */ /* 0x000fc40003f24070 */
[----:B------:R-:W-:Y:S02]  /*5290*/  LOP3.LUT R3, R3, 0x18, R4, 0x78, !PT ;  /* 0x0000001803037812 */ /* 0x000fe400078e7804 */
[----:B------:R-:W-:Y:S02]  /*52a0*/  SEL R17, R17, 0xfffffff0, !P0 ;  /* 0xfffffff011117807 */ /* 0x000fe40004000000 */
[----:B------:R-:W-:-:S07]  /*52b0*/  LOP3.LUT R3, R2, R3, RZ, 0xfc, !PT ;  /* 0x0000000302037212 */ /* 0x000fce00078efcff */
[----:B------:R-:W-:Y:S05]  /*52c0*/  @P1 BRA `(.L_x_52) ;  /* 0x0000000000041947 */ /* 0x000fea0003800000 */
[----:B------:R-:W-:-:S04]  /*52d0*/  DEPBAR.LE SB0, 0x1 ;  /* 0x000080400000791a */ /* 0x000fc80000000000 */
.L_x_52:
[----:B------:R-:W-:Y:S05]  /*52e0*/  WARPSYNC.ALL ;  /* 0x0000000000007948 */ /* 0x000fea0003800000 */
[----:B------:R-:W-:Y:S01]  /*52f0*/  BAR.SYNC.DEFER_BLOCKING 0x1, 0x80 ;  /* 0x0042000000007b1d */ /* 0x000fe20000010000 */
[----:B------:R-:W-:Y:S01]  /*5300*/  IMAD R22, R3, 0x2, R16 ;  /* 0x0000000203167824 */ /* 0x000fe200078e0210 */
[----:B------:R-:W-:Y:S02]  /*5310*/  F2FP.F16.F32.PACK_AB R136, R137, R136 ;  /* 0x000000888988723e */ /* 0x000fe400000000ff */
[----:B------:R-:W-:Y:S01]  /*5320*/  F2FP.F16.F32.PACK_AB R144, R145, R144 ;  /* 0x000000909190723e */ /* 0x000fe200000000ff */
[----:B------:R-:W-:Y:S01]  /*5330*/  IMAD R0, R17, 0x2, R22 ;  /* 0x0000000211007824 */ /* 0x000fe200078e0216 */
[----:B------:R-:W-:Y:S01]  /*5340*/  ULDC.64 UR46, c[0x0][0x198] ;  /* 0x00006600002e7ab9 */ /* 0x000fe20000000a00 */
[----:B------:R-:W-:Y:S01]  /*5350*/  BSSY B0, `(.L_x_53) ;  /* 0x000001a000007945 */ /* 0x000fe20003800000 */
[----:B------:R-:W-:-:S02]  /*5360*/  F2FP.F16.F32.PACK_AB R137, R139, R138 ;  /* 0x0000008a8b89723e */ /* 0x000fc400000000ff */
[----:B------:R-:W-:Y:S02]  /*5370*/  F2FP.F16.F32.PACK_AB R145, R147, R146 ;  /* 0x000000929391723e */ /* 0x000fe400000000ff */
[----:B------:R-:W-:Y:S02]  /*5380*/  F2FP.F16.F32.PACK_AB R138, R141, R140 ;  /* 0x0000008c8d8a723e */ /* 0x000fe400000000ff */
[----:B------:R-:W-:Y:S02]  /*5390*/  F2FP.F16.F32.PACK_AB R139, R143, R142 ;  /* 0x0000008e8f8b723e */ /* 0x000fe400000000ff */
[----:B------:R-:W-:Y:S02]  /*53a0*/  F2FP.F16.F32.PACK_AB R146, R149, R148 ;  /* 0x000000949592723e */ /* 0x000fe400000000ff */
[----:B------:R-:W-:Y:S01]  /*53b0*/  F2FP.F16.F32.PACK_AB R147, R151, R150 ;  /* 0x000000969793723e */ /* 0x000fe200000000ff */
[----:B------:R1:W-:Y:S04]  /*53c0*/  STSM.16.M88.4 [R22], R120 ;  /* 0x0000007816007844 */ /* 0x0003e80000000200 */
[----:B------:R1:W-:Y:S01]  /*53d0*/  STSM.16.M88.4 [R0], R128 ;  /* 0x0000008000007844 */ /* 0x0003e20000000200 */
[----:B------:R-:W-:Y:S01]  /*53e0*/  @!PT LDS RZ, [RZ] ;  /* 0x00000000fffff984 */ /* 0x000fe20000000800 */
[----:B------:R-:W-:Y:S01]  /*53f0*/  @!PT LDS RZ, [RZ] ;  /* 0x00000000fffff984 */ /* 0x000fe20000000800 */
[----:B------:R-:W-:Y:S01]  /*5400*/  @!PT LDS RZ, [RZ] ;  /* 0x00000000fffff984 */ /* 0x000fe20000000800 */
[----:B------:R-:W-:Y:S01]  /*5410*/  @!PT LDS RZ, [RZ] ;  /* 0x00000000fffff984 */ /* 0x000fe20000000800 */
[----:B------:R2:W-:Y:S06]  /*5420*/  MEMBAR.ALL.CTA ;  /* 0x0000000000007992 */ /* 0x0005ec0000008000 */
[----:B--2---:R-:W2:Y:S02]  /*5430*/  FENCE.VIEW.ASYNC.S ;  /* 0x00000000000073c6 */ /* 0x004ea40000000000 */
[----:B--2---:R-:W-:Y:S06]  /*5440*/  BAR.SYNC.DEFER_BLOCKING 0x1, 0x80 ;  /* 0x0042000000007b1d */ /* 0x004fec0000010000 */
[----:B------:R-:W-:Y:S05]  /*5450*/  @P1 BRA `(.L_x_54) ;  /* 0x0000000000241947 */ /* 0x000fea0003800000 */
[----:B------:R-:W-:Y:S01]  /*5460*/  S2UR UR44, SR_CTAID.Z ;  /* 0x00000000002c79c3 */ /* 0x000fe20000002700 */
[----:B------:R-:W-:Y:S01]  /*5470*/  R2UR UR40, R16 ;  /* 0x00000000102872ca */ /* 0x000fe200000e0000 */
[----:B------:R-:W-:Y:S01]  /*5480*/  UIADD3 UR4, UP0, UR46, 0x9f0, URZ ;  /* 0x000009f02e047890 */ /* 0x000fe2000ff1e03f */
[----:B------:R-:W-:-:S03]  /*5490*/  UMOV UR41, URZ ;  /* 0x0000003f00297c82 */ /* 0x000fc60008000000 */
[----:B------:R-:W-:Y:S02]  /*54a0*/  UIADD3.X UR5, URZ, UR47, URZ, UP0, !UPT ;  /* 0x0000002f3f057290 */ /* 0x000fe400087fe43f */
[----:B------:R-:W2:Y:S07]  /*54b0*/  S2UR UR43, SR_CTAID.Y ;  /* 0x00000000002b79c3 */ /* 0x000eae0000002600 */
[----:B--2---:R2:W-:Y:S01]  /*54c0*/  UTMASTG.4D [UR40], [UR4] ;  /* 0x00000028040073b5 */ /* 0x0045e20008018000 */
[----:B------:R0:W-:Y:S01]  /*54d0*/  UTMACMDFLUSH ;  /* 0x00000000000079b7 */ /* 0x0001e20000000000 */
[----:B--2---:R-:W-:-:S04]  /*54e0*/  DEPBAR.LE SB0, 0x1 ;  /* 0x000080400000791a */ /* 0x004fc80000000000 */
.L_x_54:
[----:B------:R-:W-:Y:S05]  /*54f0*/  BSYNC B0 ;  /* 0x0000000000007941 */ /* 0x000fea0003800000 */
.L_x_53:
[----:B------:R-:W-:Y:S01]  /*5500*/  BAR.SYNC.DEFER_BLOCKING 0x1, 0x80 ;  /* 0x0042000000007b1d */ /* 0x000fe20000010000 */
[----:B------:R-:W-:-:S04]  /*5510*/  MOV R2, RZ ;  /* 0x000000ff00027202 */ /* 0x000fc80000000f00 */
[----:B------:R-:W-:Y:S01]  /*5520*/  LOP3.LUT P0, RZ, R2, 0x1bf, RZ, 0xc0, !PT ;  /* 0x000001bf02ff7812 */ /* 0x000fe2000780c0ff */
[----:B------:R-:W-:Y:S01]  /*5530*/  BSSY B0, `(.L_x_55) ;  /* 0x0000014000007945 */ /* 0x000fe20003800000 */
[----:B------:R2:W-:Y:S04]  /*5540*/  STSM.16.M88.4 [R22+0x1000], R136 ;  /* 0x0010008816007844 */ /* 0x0005e80000000200 */
[----:B------:R2:W-:Y:S01]  /*5550*/  STSM.16.M88.4 [R0+0x1000], R144 ;  /* 0x0010009000007844 */ /* 0x0005e20000000200 */
[----:B------:R-:W-:Y:S01]  /*5560*/  @!PT LDS RZ, [RZ] ;  /* 0x00000000fffff984 */ /* 0x000fe20000000800 */
[----:B------:R-:W-:Y:S01]  /*5570*/  @!PT LDS RZ, [RZ] ;  /* 0x00000000fffff984 */ /* 0x000fe20000000800 */
[----:B------:R-:W-:Y:S01]  /*5580*/  @!PT LDS RZ, [RZ] ;  /* 0x00000000fffff984 */ /* 0x000fe20000000800 */
[----:B------:R-:W-:Y:S01]  /*5590*/  @!PT LDS RZ, [RZ] ;  /* 0x00000000fffff984 */ /* 0x000fe20000000800 */
[----:B------:R3:W-:Y:S06]  /*55a0*/  MEMBAR.ALL.CTA ;  /* 0x0000000000007992 */ /* 0x0007ec0000008000 */
[----:B---3--:R-:W3:Y:S02]  /*55b0*/  FENCE.VIEW.ASYNC.S ;  /* 0x00000000000073c6 */ /* 0x008ee40000000000 */
[----:B---3--:R-:W-:Y:S06]  /*55c0*/  BAR.SYNC.DEFER_BLOCKING 0x1, 0x80 ;  /* 0x0042000000007b1d */ /* 0x008fec0000010000 */
[----:B------:R-:W-:Y:S05]  /*55d0*/  @P1 BRA `(.L_x_56) ;  /* 0x0000000000241947 */ /* 0x000fea0003800000 */
[----:B------:R-:W-:Y:S01]  /*55e0*/  S2UR UR44, SR_CTAID.Z ;  /* 0x00000000002c79c3 */ /* 0x000fe20000002700 */
[----:B------:R-:W-:Y:S01]  /*55f0*/  R2UR UR40, R16 ;  /* 0x00000000102872ca */ /* 0x000fe200000e0000 */
[----:B------:R-:W-:Y:S01]  /*5600*/  UIADD3 UR4, UP0, UR46, 0x9f0, URZ ;  /* 0x000009f02e047890 */ /* 0x000fe2000ff1e03f */
[----:B------:R-:W-:-:S03]  /*5610*/  UMOV UR41, 0x20 ;  /* 0x0000002000297882 */ /* 0x000fc60000000000 */
[----:B------:R-:W-:Y:S02]  /*5620*/  UIADD3.X UR5, URZ, UR47, URZ, UP0, !UPT ;  /* 0x0000002f3f057290 */ /* 0x000fe400087fe43f */
[----:B------:R-:W3:Y:S06]  /*5630*/  S2UR UR43, SR_CTAID.Y ;  /* 0x00000000002b79c3 */ /* 0x000eec0000002600 */
[----:B------:R-:W-:-:S09]  /*5640*/  UIADD3 UR40, UR40, 0x1000, URZ ;  /* 0x0000100028287890 */ /* 0x000fd2000fffe03f */
[----:B---3--:R3:W-:Y:S02]  /*5650*/  UTMASTG.4D [UR40], [UR4] ;  /* 0x00000028040073b5 */ /* 0x0087e40008018000 */
[----:B---3--:R0:W-:Y:S02]  /*5660*/  UTMACMDFLUSH ;  /* 0x00000000000079b7 */ /* 0x0081e40000000000 */
.L_x_56:
[----:B------:R-:W-:Y:S05]  /*5670*/  BSYNC B0 ;  /* 0x0000000000007941 */ /* 0x000fea0003800000 */
.L_x_55:
[----:B------:R-:W-:Y:S05]  /*5680*/  @!P0 BRA `(.L_x_57) ;  /* 0x0000000000408947 */ /* 0x000fea0003800000 */
[----:B-12---:R-:W-:Y:S01]  /*5690*/  MOV R0, 0x0 ;  /* 0x0000000000007802 */ /* 0x006fe20000000f00 */
[----:B------:R-:W-:Y:S01]  /*56a0*/  ULDC.64 UR4, c[0x4][0x68] ;  /* 0x01001a0000047ab9 */ /* 0x000fe20000000a00 */
[----:B------:R-:W-:Y:S01]  /*56b0*/  ULDC.64 UR6, c[0x4][0x8] ;  /* 0x0100020000067ab9 */ /* 0x000fe20000000a00 */
[----:B------:R-:W-:Y:S01]  /*56c0*/  IMAD.U32 R4, RZ, RZ, UR4 ;  /* 0x00000004ff047e24 */ /* 0x000fe2000f8e00ff */
        /* <DEDUP_REMOVED lines=12> */
.L_x_57:
[----:B-12---:R-:W-:-:S05]  /*5790*/  VIADD R0, R16, 0x2200 ;  /* 0x0000220010007836 */ /* 0x006fca0000000000 */
[----:B------:R-:W-:-:S13]  /*57a0*/  LOP3.LUT P0, RZ, R0, 0x1b0, RZ, 0xc0, !PT ;  /* 0x000001b000ff7812 */ /* 0x000fda000780c0ff */
[----:B------:R-:W-:Y:S05]  /*57b0*/  @!P0 BRA `(.L_x_58) ;  /* 0x0000000000408947 */ /* 0x000fea0003800000 */
[----:B------:R-:W-:Y:S01]  /*57c0*/  MOV R0, 0x0 ;  /* 0x0000000000007802 */ /* 0x000fe20000000f00 */
        /* <DEDUP_REMOVED lines=15> */
.L_x_58:
[----:B------:R-:W-:Y:S01]  /*58c0*/  ISETP.GT.U32.AND P6, PT, R18, 0x3e, PT ;  /* 0x0000003e1200780c */ /* 0x000fe20003fc4070 */
[----:B------:R-:W-:Y:S01]  /*58d0*/  IMAD R17, R17, 0x2, R22 ;  /* 0x0000000211117824 */ /* 0x000fe200078e0216 */
[----:B------:R-:W-:Y:S02]  /*58e0*/  F2FP.F16.F32.PACK_AB R88, R89, R88 ;  /* 0x000000585958723e */ /* 0x000fe400000000ff */
[----:B------:R-:W-:Y:S02]  /*58f0*/  F2FP.F16.F32.PACK_AB R96, R97, R96 ;  /* 0x000000606160723e */ /* 0x000fe400000000ff */
[----:B------:R-:W-:Y:S02]  /*5900*/  F2FP.F16.F32.PACK_AB R104, R105, R104 ;  /* 0x000000686968723e */ /* 0x000fe400000000ff */
[----:B------:R-:W-:Y:S02]  /*5910*/  F2FP.F16.F32.PACK_AB R112, R113, R112 ;  /* 0x000000707170723e */ /* 0x000fe400000000ff */
[----:B------:R-:W-:-:S02]  /*5920*/  F2FP.F16.F32.PACK_AB R89, R91, R90 ;  /* 0x0000005a5b59723e */ /* 0x000fc400000000ff */
[----:B------:R-:W-:Y:S02]  /*5930*/  F2FP.F16.F32.PACK_AB R97, R99, R98 ;  /* 0x000000626361723e */ /* 0x000fe400000000ff */
        /* <DEDUP_REMOVED lines=9> */
[----:B------:R-:W-:Y:S01]  /*59d0*/  F2FP.F16.F32.PACK_AB R115, R119, R118 ;  /* 0x000000767773723e */ /* 0x000fe200000000ff */
[----:B------:R-:W-:Y:S06]  /*59e0*/  @P6 BRA `(.L_x_59) ;  /* 0x0000000000046947 */ /* 0x000fec0003800000 */
[----:B------:R-:W-:-:S04]  /*59f0*/  DEPBAR.LE SB0, 0x1 ;  /* 0x000080400000791a */ /* 0x000fc80000000000 */
.L_x_59:
[----:B------:R-:W-:Y:S05]  /*5a00*/  WARPSYNC.ALL ;  /* 0x0000000000007948 */ /* 0x000fea0003800000 */
[----:B------:R-:W-:Y:S06]  /*5a10*/  BAR.SYNC.DEFER_BLOCKING 0x1, 0x80 ;  /* 0x0042000000007b1d */ /* 0x000fec0000010000 */
        /* <DEDUP_REMOVED lines=16> */
[----:B------:R-:W2:Y:S06]  /*5b20*/  S2UR UR43, SR_CTAID.Y ;  /* 0x00000000002b79c3 */ /* 0x000eac0000002600 */
[----:B------:R-:W-:-:S09]  /*5b30*/  UIADD3 UR40, UR40, 0x2200, URZ ;  /* 0x0000220028287890 */ /* 0x000fd2000fffe03f */
[----:B--2---:R2:W-:Y:S01]  /*5b40*/  UTMASTG.4D [UR40], [UR4] ;  /* 0x00000028040073b5 */ /* 0x0045e20008018000 */
[----:B------:R0:W-:Y:S01]  /*5b50*/  UTMACMDFLUSH ;  /* 0x00000000000079b7 */ /* 0x0001e20000000000 */
[----:B--2---:R-:W-:-:S04]  /*5b60*/  DEPBAR.LE SB0, 0x1 ;  /* 0x000080400000791a */ /* 0x004fc80000000000 */
.L_x_61:
[----:B------:R-:W-:Y:S05]  /*5b70*/  BSYNC B0 ;  /* 0x0000000000007941 */ /* 0x000fea0003800000 */
.L_x_60:
        /* <DEDUP_REMOVED lines=21> */
.L_x_63:
[----:B------:R-:W-:Y:S05]  /*5cd0*/  BSYNC B0 ;  /* 0x0000000000007941 */ /* 0x000fea0003800000 */
.L_x_62:
[----:B------:R-:W-:Y:S01]  /*5ce0*/  ULOP3.LUT UR38, UR38, 0x1, URZ, 0xc, !UPT ;  /* 0x0000000126267892 */ /* 0x000fe2000f8e0c3f */
[----:B------:R-:W-:-:S04]  /*5cf0*/  DEPBAR.LE SB0, 0x0 ;  /* 0x000080000000791a */ /* 0x000fc80000000000 */
[----:B------:R-:W-:Y:S01]  /*5d00*/  ULEA UR36, UR36, UR38, 0x1 ;  /* 0x0000002624247291 */ /* 0x000fe2000f8e083f */
[----:B------:R-:W-:-:S04]  /*5d10*/  DEPBAR.LE SB0, 0x0 ;  /* 0x000080000000791a */ /* 0x000fc80000000000 */
[----:B------:R-:W-:-:S09]  /*5d20*/  ULEA UR36, UR36, UR37, 0x3 ;  /* 0x0000002524247291 */ /* 0x000fd2000f8e183f */
[----:B------:R-:W-:Y:S01]  /*5d30*/  SYNCS.ARRIVE.TRANS64.A1T0 RZ, [UR36+0x1c4a0], RZ ;  /* 0x01c4a0ffffff79a7 */ /* 0x000fe20008100024 */
[----:B------:R-:W-:Y:S05]  /*5d40*/  EXIT ;  /* 0x000000000000794d */ /* 0x000fea0003800000 */
.L_x_6:
[----:B------:R-:W-:-:S08]  /*5d50*/  NOP ;  /* 0x0000000000007918 */ /* 0x000fd00000000000 */
[----:B------:R-:W1:-:S00]  /*5d60*/  USETMAXREG.DEALLOC.CTAPOOL 0x18 ;  /* 0x00000018000079c8 */ /* 0x000e4000080e0500 */
[----:B------:R-:W-:-:S13]  /*5d70*/  PLOP3.LUT P0, PT, PT, PT, UP0, 0x80, 0x0 ;  /* 0x000000000000781c */ /* 0x000fda0003f0f008 */
[----:B-1----:R-:W-:Y:S05]  /*5d80*/  @!P0 BRA `(.L_x_64) ;  /* 0x0000001400388947 */ /* 0x002fea0003800000 */
[----:B------:R-:W-:-:S13]  /*5d90*/  ISETP.NE.AND P0, PT, RZ, UR5, PT ;  /* 0x00000005ff007c0c */ /* 0x000fda000bf05270 */
[----:B------:R-:W-:Y:S05]  /*5da0*/  @P0 EXIT ;  /* 0x000000000000094d */ /* 0x000fea0003800000 */
[----:B------:R-:W1:Y:S01]  /*5db0*/  LDC R2, c[0x0][0x288] ;  /* 0x0000a200ff027b82 */ /* 0x000e620000000800 */
[----:B------:R-:W-:Y:S01]  /*5dc0*/  ELECT P0, URZ, PT ;  /* 0x00000000003f782f */ /* 0x000fe20003800000 */
[----:B------:R-:W-:Y:S01]  /*5dd0*/  UMOV UR6, URZ ;  /* 0x0000003f00067c82 */ /* 0x000fe20008000000 */
[----:B-1----:R-:W-:-:S13]  /*5de0*/  ISETP.GE.AND P1, PT, R2, 0x1, PT ;  /* 0x000000010200780c */ /* 0x002fda0003f26270 */
[----:B------:R-:W-:Y:S05]  /*5df0*/  @!P1 BRA `(.L_x_65) ;  /* 0x0000001000d89947 */ /* 0x000fea0003800000 */
[----:B------:R-:W-:Y:S01]  /*5e00*/  ULOP3.LUT UR4, UR7, 0x1, URZ, 0xfc, !UPT ;  /* 0x0000000107047892 */ /* 0x000fe2000f8efc3f */
[----:B------:R-:W1:Y:S03]  /*5e10*/  S2UR UR5, SR_CgaCtaId ;  /* 0x00000000000579c3 */ /* 0x000e660000008800 */
[----:B------:R-:W-:-:S06]  /*5e20*/  UISETP.NE.AND UP0, UPT, UR4, 0x3, UPT ;  /* 0x000000030400788c */ /* 0x000fcc000bf05270 */
[----:B------:R-:W-:-:S13]  /*5e30*/  PLOP3.LUT P1, PT, PT, PT, UP0, 0x80, 0x0 ;  /* 0x000000000000781c */ /* 0x000fda0003f2f008 */
[----:B------:R-:W-:Y:S05]  /*5e40*/  @!P1 BRA `(.L_x_66) ;  /* 0x0000000000049947 */ /* 0x000fea0003800000 */
[----:B-1----:R-:W-:Y:S01]  /*5e50*/  BPT.TRAP 0x1 ;  /* 0x000000040000795c */ /* 0x002fe20000300000 */
.L_x_66:
[----:B------:R-:W-:Y:S01]  /*5e60*/  UMOV UR4, 0x400 ;  /* 0x0000040000047882 */ /* 0x000fe20000000000 */
[----:B------:R-:W-:Y:S01]  /*5e70*/  SHF.L.U32 R0, RZ, 0x1f, RZ ;  /* 0x0000001fff007819 */ /* 0x000fe200000006ff */
[----:B-1----:R-:W-:Y:S01]  /*5e80*/  ULEA UR4, UR5, UR4, 0x18 ;  /* 0x0000000405047291 */ /* 0x002fe2000f8ec03f */
[----:B------:R-:W-:Y:S01]  /*5e90*/  ISETP.GE.AND P3, PT, R2, 0x41, PT ;  /* 0x000000410200780c */ /* 0x000fe20003f66270 */
[----:B------:R-:W-:Y:S01]  /*5ea0*/  UMOV UR6, URZ ;  /* 0x0000003f00067c82 */ /* 0x000fe20008000000 */
[----:B------:R-:W-:-:S06]  /*5eb0*/  ULDC.64 UR14, c[0x0][0x198] ;  /* 0x00006600000e7ab9 */ /* 0x000fcc0000000a00 */
[----:B------:R-:W1:Y:S02]  /*5ec0*/  SYNCS.PHASECHK.TRANS64.TRYWAIT P2, [UR4+0x1c480], R0 ;  /* 0x01c48000ff0075a7 */ /* 0x000e640008040144 */
[----:B-1----:R-:W-:Y:S05]  /*5ed0*/  @!P2 BRA `(.L_x_67) ;  /* 0x00000030003ca947 */ /* 0x002fea0003800000 */
.L_x_138:
[----:B------:R-:W-:Y:S04]  /*5ee0*/  BSSY B0, `(.L_x_68) ;  /* 0x000004b000007945 */ /* 0x000fe80003800000 */
[----:B------:R-:W-:Y:S05]  /*5ef0*/  @!P0 BRA `(.L_x_69) ;  /* 0x0000000400248947 */ /* 0x000fea0003800000 */
[----:B------:R-:W2:Y:S01]  /*5f00*/  S2UR UR21, SR_CTAID.Y ;  /* 0x00000000001579c3 */ /* 0x000ea20000002600 */
[----:B------:R-:W-:Y:S01]  /*5f10*/  UIADD3 UR22, UP0, UR14, 0x6f0, URZ ;  /* 0x000006f00e167890 */ /* 0x000fe2000ff1e03f */
[----:B------:R-:W-:-:S04]  /*5f20*/  DEPBAR.LE SB0, 0x1 ;  /* 0x000080400000791a */ /* 0x000fc80000000000 */
[----:B------:R-:W-:Y:S02]  /*5f30*/  UIADD3 UR40, UR4, 0x14000, URZ ;  /* 0x0001400004287890 */ /* 0x000fe4000fffe03f */
[----:B------:R-:W3:Y:S01]  /*5f40*/  S2UR UR13, SR_CTAID.Z ;  /* 0x00000000000d79c3 */ /* 0x000ee20000002700 */
[----:B------:R-:W-:Y:S02]  /*5f50*/  UIADD3.X UR23, URZ, UR15, URZ, UP0, !UPT ;  /* 0x0000000f3f177290 */ /* 0x000fe400087fe43f */
[----:B------:R-:W-:Y:S02]  /*5f60*/  UIADD3 UR24, UR4, 0x14800, URZ ;  /* 0x0001480004187890 */ /* 0x000fe4000fffe03f */
[----:B------:R-:W-:Y:S02]  /*5f70*/  UIADD3 UR16, UR4, 0x15000, URZ ;  /* 0x0001500004107890 */ /* 0x000fe4000fffe03f */
[----:B------:R-:W-:Y:S01]  /*5f80*/  UIADD3 UR8, UR4, 0x15800, URZ ;  /* 0x0001580004087890 */ /* 0x000fe2000fffe03f */
[----:B------:R-:W-:Y:S01]  /*5f90*/  UMOV UR41, URZ ;  /* 0x0000003f00297c82 */ /* 0x000fe20008000000 */
[----:B------:R-:W-:Y:S01]  /*5fa0*/  UMOV UR42, URZ ;  /* 0x0000003f002a7c82 */ /* 0x000fe20008000000 */
[----:B------:R-:W-:Y:S01]  /*5fb0*/  UMOV UR26, 0x8 ;  /* 0x00000008001a7882 */ /* 0x000fe20000000000 */
[----:B------:R-:W-:Y:S01]  /*5fc0*/  UMOV UR25, UR41 ;  /* 0x0000002900197c82 */ /* 0x000fe20008000000 */
[----:B------:R-:W-:Y:S01]  /*5fd0*/  UMOV UR18, 0x10 ;  /* 0x0000001000127882 */ /* 0x000fe20000000000 */
[----:B------:R-:W-:Y:S01]  /*5fe0*/  UMOV UR17, UR41 ;  /* 0x0000002900117c82 */ /* 0x000fe20008000000 */
[----:B------:R-:W-:Y:S01]  /*5ff0*/  UMOV UR10, 0x18 ;  /* 0x00000018000a7882 */ /* 0x000fe20000000000 */
[----:B--2---:R-:W-:Y:S01]  /*6000*/  UMOV UR43, UR21 ;  /* 0x00000015002b7c82 */ /* 0x004fe20008000000 */
[----:B------:R-:W-:Y:S01]  /*6010*/  UMOV UR27, UR21 ;  /* 0x00000015001b7c82 */ /* 0x000fe20008000000 */
[----:B------:R-:W-:Y:S01]  /*6020*/  UMOV UR19, UR21 ;  /* 0x0000001500137c82 */ /* 0x000fe20008000000 */
[----:B------:R-:W-:Y:S01]  /*6030*/  UMOV UR11, UR21 ;  /* 0x00000015000b7c82 */ /* 0x000fe20008000000 */
[----:B------:R-:W-:Y:S01]  /*6040*/  UIADD3 UR32, UR4, 0x16000, URZ ;  /* 0x0001600004207890 */ /* 0x000fe2000fffe03f */
[----:B------:R-:W-:Y:S01]  /*6050*/  UMOV UR9, UR41 ;  /* 0x0000002900097c82 */ /* 0x000fe20008000000 */
[----:B------:R-:W-:Y:S01]  /*6060*/  UMOV UR34, 0x20 ;  /* 0x0000002000227882 */ /* 0x000fe20000000000 */
[----:B---3--:R-:W-:Y:S01]  /*6070*/  UMOV UR44, UR13 ;  /* 0x0000000d002c7c82 */ /* 0x008fe20008000000 */
[----:B------:R-:W-:Y:S01]  /*6080*/  UMOV UR28, UR13 ;  /* 0x0000000d001c7c82 */ /* 0x000fe20008000000 */
[----:B------:R-:W-:Y:S01]  /*6090*/  UMOV UR20, UR13 ;  /* 0x0000000d00147c82 */ /* 0x000fe20008000000 */
[----:B------:R-:W-:Y:S01]  /*60a0*/  UTMAREDG.4D.ADD [UR40], [UR22] ;  /* 0x00000028160073b6 */ /* 0x000fe20008018000 */
[----:B------:R-:W-:Y:S01]  /*60b0*/  UMOV UR12, UR13 ;  /* 0x0000000d000c7c82 */ /* 0x000fe20008000000 */
[----:B------:R-:W-:Y:S01]  /*60c0*/  UMOV UR35, UR21 ;  /* 0x0000001500237c82 */ /* 0x000fe20008000000 */
[----:B------:R-:W-:Y:S01]  /*60d0*/  UMOV UR36, UR13 ;  /* 0x0000000d00247c82 */ /* 0x000fe20008000000 */
[----:B------:R-:W-:Y:S01]  /*60e0*/  UMOV UR33, UR41 ;  /* 0x0000002900217c82 */ /* 0x000fe20008000000 */
[----:B------:R2:W-:Y:S01]  /*60f0*/  UTMAREDG.4D.ADD [UR24], [UR22] ;  /* 0x00000018160073b6 */ /* 0x0005e20008018000 */
[----:B------:R3:W-:Y:S01]  /*6100*/  UTMAREDG.4D.ADD [UR16], [UR22] ;  /* 0x00000010160073b6 */ /* 0x0007e20008018000 */
[----:B------:R4:W-:Y:S01]  /*6110*/  UTMAREDG.4D.ADD [UR8], [UR22] ;  /* 0x00000008160073b6 */ /* 0x0009e20008018000 */
[----:B--2---:R-:W-:Y:S01]  /*6120*/  UIADD3 UR24, UR4, 0x16800, URZ ;  /* 0x0001680004187890 */ /* 0x004fe2000fffe03f */
[----:B------:R-:W-:Y:S01]  /*6130*/  UMOV UR26, 0x28 ;  /* 0x00000028001a7882 */ /* 0x000fe20000000000 */
[----:B------:R2:W-:Y:S01]  /*6140*/  UTMAREDG.4D.ADD [UR32], [UR22] ;  /* 0x00000020160073b6 */ /* 0x0005e20008018000 */
[----:B---3--:R-:W-:Y:S01]  /*6150*/  UIADD3 UR16, UR4, 0x17000, URZ ;  /* 0x0001700004107890 */ /* 0x008fe2000fffe03f */
[----:B------:R-:W-:-:S05]  /*6160*/  UMOV UR18, 0x30 ;  /* 0x0000003000127882 */ /* 0x000fca0000000000 */
[----:B------:R3:W-:Y:S01]  /*6170*/  UTMAREDG.4D.ADD [UR24], [UR22] ;  /* 0x00000018160073b6 */ /* 0x0007e20008018000 */
[----:B----4-:R-:W-:Y:S01]  /*6180*/  UIADD3 UR8, UR4, 0x17800, URZ ;  /* 0x0001780004087890 */ /* 0x010fe2000fffe03f */
[----:B------:R-:W-:Y:S01]  /*6190*/  UMOV UR10, 0x38 ;  /* 0x00000038000a7882 */ /* 0x000fe20000000000 */
[----:B------:R4:W-:Y:S01]  /*61a0*/  UTMAREDG.4D.ADD [UR16], [UR22] ;  /* 0x00000010160073b6 */ /* 0x0009e20008018000 */
[----:B--2---:R-:W-:Y:S01]  /*61b0*/  UIADD3 UR32, UR4, 0x14400, URZ ;  /* 0x0001440004207890 */ /* 0x004fe2000fffe03f */
[----:B------:R-:W-:Y:S01]  /*61c0*/  UMOV UR33, 0x20 ;  /* 0x0000002000217882 */ /* 0x000fe20000000000 */
[----:B------:R-:W-:-:S04]  /*61d0*/  UMOV UR34, UR42 ;  /* 0x0000002a00227c82 */ /* 0x000fc80008000000 */
[----:B------:R2:W-:Y:S01]  /*61e0*/  UTMAREDG.4D.ADD [UR8], [UR22] ;  /* 0x00000008160073b6 */ /* 0x0005e20008018000 */
[----:B---3--:R-:W-:Y:S01]  /*61f0*/  UIADD3 UR24, UR4, 0x14c00, URZ ;  /* 0x00014c0004187890 */ /* 0x008fe2000fffe03f */
[----:B------:R-:W-:Y:S01]  /*6200*/  UMOV UR25, 0x20 ;  /* 0x0000002000197882 */ /* 0x000fe20000000000 */
[----:B------:R-:W-:Y:S01]  /*6210*/  UMOV UR26, 0x8 ;  /* 0x00000008001a7882 */ /* 0x000fe20000000000 */
[----:B------:R3:W-:Y:S01]  /*6220*/  UTMAREDG.4D.ADD [UR32], [UR22] ;  /* 0x00000020160073b6 */ /* 0x0007e20008018000 */
[----:B----4-:R-:W-:Y:S01]  /*6230*/  UIADD3 UR16, UR4, 0x15400, URZ ;  /* 0x0001540004107890 */ /* 0x010fe2000fffe03f */
[----:B------:R-:W-:Y:S01]  /*6240*/  UMOV UR17, 0x20 ;  /* 0x0000002000117882 */ /* 0x000fe20000000000 */
[----:B------:R-:W-:-:S03]  /*6250*/  UMOV UR18, 0x10 ;  /* 0x0000001000127882 */ /* 0x000fc60000000000 */
[----:B------:R4:W-:Y:S01]  /*6260*/  UTMAREDG.4D.ADD [UR24], [UR22] ;  /* 0x00000018160073b6 */ /* 0x0009e20008018000 */
[----:B--2---:R-:W-:Y:S01]  /*6270*/  UIADD3 UR8, UR4, 0x15c00, URZ ;  /* 0x00015c0004087890 */ /* 0x004fe2000fffe03f */
[----:B------:R-:W-:Y:S01]  /*6280*/  UMOV UR9, 0x20 ;  /* 0x0000002000097882 */ /* 0x000fe20000000000 */
[----:B------:R-:W-:Y:S01]  /*6290*/  UMOV UR10, 0x18 ;  /* 0x00000018000a7882 */ /* 0x000fe20000000000 */
[----:B------:R2:W-:Y:S01]  /*62a0*/  UTMAREDG.4D.ADD [UR16], [UR22] ;  /* 0x00000010160073b6 */ /* 0x0005e20008018000 */
[----:B---3--:R-:W-:Y:S01]  /*62b0*/  UIADD3 UR32, UR4, 0x16400, URZ ;  /* 0x0001640004207890 */ /* 0x008fe2000fffe03f */
[----:B------:R-:W-:-:S04]  /*62c0*/  UMOV UR34, 0x20 ;  /* 0x0000002000227882 */ /* 0x000fc80000000000 */
[----:B------:R3:W-:Y:S01]  /*62d0*/  UTMAREDG.4D.ADD [UR8], [UR22] ;  /* 0x00000008160073b6 */ /* 0x0007e20008018000 */
[----:B----4-:R-:W-:Y:S01]  /*62e0*/  UIADD3 UR24, UR4, 0x16c00, URZ ;  /* 0x00016c0004187890 */ /* 0x010fe2000fffe03f */
[----:B------:R-:W-:Y:S02]  /*62f0*/  UMOV UR26, 0x28 ;  /* 0x00000028001a7882 */ /* 0x000fe40000000000 */
[----:B------:R4:W-:Y:S01]  /*6300*/  UTMAREDG.4D.ADD [UR32], [UR22] ;  /* 0x00000020160073b6 */ /* 0x0009e20008018000 */
[----:B--2---:R-:W-:Y:S01]  /*6310*/  UIADD3 UR16, UR4, 0x17400, URZ ;  /* 0x0001740004107890 */ /* 0x004fe2000fffe03f */
[----:B------:R-:W-:-:S04]  /*6320*/  UMOV UR18, 0x30 ;  /* 0x0000003000127882 */ /* 0x000fc80000000000 */
[----:B------:R4:W-:Y:S01]  /*6330*/  UTMAREDG.4D.ADD [UR24], [UR22] ;  /* 0x00000018160073b6 */ /* 0x0009e20008018000 */
[----:B---3--:R-:W-:Y:S01]  /*6340*/  UIADD3 UR8, UR4, 0x17c00, URZ ;  /* 0x00017c0004087890 */ /* 0x008fe2000fffe03f */
[----:B------:R-:W-:Y:S02]  /*6350*/  UMOV UR10, 0x38 ;  /* 0x00000038000a7882 */ /* 0x000fe40000000000 */
[----:B------:R4:W-:Y:S06]  /*6360*/  UTMAREDG.4D.ADD [UR16], [UR22] ;  /* 0x00000010160073b6 */ /* 0x0009ec0008018000 */
[----:B------:R4:W-:Y:S02]  /*6370*/  UTMAREDG.4D.ADD [UR8], [UR22] ;  /* 0x00000008160073b6 */ /* 0x0009e40008018000 */
[----:B----4-:R0:W-:Y:S02]  /*6380*/  UTMACMDFLUSH ;  /* 0x00000000000079b7 */ /* 0x0101e40000000000 */
.L_x_69:
[----:B------:R-:W-:Y:S05]  /*6390*/  BSYNC B0 ;  /* 0x0000000000007941 */ /* 0x000fea0003800000 */
.L_x_68:
[----:B------:R-:W-:Y:S05]  /*63a0*/  @!P3 BRA `(.L_x_65) ;  /* 0x0000000c006cb947 */ /* 0x000fea0003800000 */
[----:B------:R-:W-:Y:S01]  /*63b0*/  VIADD R2, R2, 0x3f ;  /* 0x0000003f02027836 */ /* 0x000fe20000000000 */
[----:B------:R-:W-:Y:S01]  /*63c0*/  UMOV UR8, 0x40 ;  /* 0x0000004000087882 */ /* 0x000fe20000000000 */
[----:B------:R-:W-:Y:S01]  /*63d0*/  UMOV UR9, 0x50 ;  /* 0x0000005000097882 */ /* 0x000fe20000000000 */
[----:B-1----:R-:W-:Y:S01]  /*63e0*/  IMAD.MOV.U32 R0, RZ, RZ, RZ ;  /* 0x000000ffff007224 */ /* 0x002fe200078e00ff */
[----:B------:R-:W-:Y:S01]  /*63f0*/  UMOV UR6, URZ ;  /* 0x0000003f00067c82 */ /* 0x000fe20008000000 */
[----:B------:R-:W-:Y:S01]  /*6400*/  SHF.R.S32.HI R3, RZ, 0x1f, R2 ;  /* 0x0000001fff037819 */ /* 0x000fe20000011402 */
[----:B------:R-:W-:Y:S01]  /*6410*/  IMAD.U32 R6, RZ, RZ, UR9 ;  /* 0x00000009ff067e24 */ /* 0x000fe2000f8e00ff */
[----:B------:R-:W-:Y:S01]  /*6420*/  UMOV UR13, 0x1 ;  /* 0x00000001000d7882 */ /* 0x000fe20000000000 */
[----:B------:R-:W-:Y:S01]  /*6430*/  UMOV UR50, 0x78 ;  /* 0x0000007800327882 */ /* 0x000fe20000000000 */
[----:B------:R-:W-:Y:S01]  /*6440*/  LEA.HI R3, R3, R2, RZ, 0x6 ;  /* 0x0000000203037211 */ /* 0x000fe200078f30ff */
[----:B------:R-:W-:Y:S01]  /*6450*/  IMAD.U32 R2, RZ, RZ, UR8 ;  /* 0x00000008ff027e24 */ /* 0x000fe2000f8e00ff */
[----:B------:R-:W-:Y:S01]  /*6460*/  UMOV UR8, 0x58 ;  /* 0x0000005800087882 */ /* 0x000fe20000000000 */
[----:B------:R-:W-:Y:S01]  /*6470*/  UMOV UR34, 0x60 ;  /* 0x0000006000227882 */ /* 0x000fe20000000000 */
[----:B------:R-:W-:Y:S01]  /*6480*/  IMAD.U32 R4, RZ, RZ, UR8 ;  /* 0x00000008ff047e24 */ /* 0x000fe2000f8e00ff */
[----:B------:R-:W-:Y:S01]  /*6490*/  UMOV UR8, 0x48 ;  /* 0x0000004800087882 */ /* 0x000fe20000000000 */
[----:B------:R-:W-:Y:S01]  /*64a0*/  LEA.HI.SX32 R3, R3, 0x1, 0x1a ;  /* 0x0000000103037811 */ /* 0x000fe200078fd2ff */
[----:B------:R-:W-:-:S07]  /*64b0*/  IMAD.U32 R5, RZ, RZ, UR8 ;  /* 0x00000008ff057e24 */ /* 0x000fce000f8e00ff */
.L_x_77:
[----:B-1----:R-:W-:Y:S05]  /*64c0*/  @!P1 BRA `(.L_x_70) ;  /* 0x0000000000049947 */ /* 0x002fea0003800000 */
[----:B------:R-:W-:Y:S01]  /*64d0*/  BPT.TRAP 0x1 ;  /* 0x000000040000795c */ /* 0x000fe20000300000 */
.L_x_70:
[----:B------:R-:W-:Y:S01]  /*64e0*/  ULEA UR8, UR13, UR4, 0x3 ;  /* 0x000000040d087291 */ /* 0x000fe2000f8e183f */
[----:B------:R-:W-:-:S08]  /*64f0*/  SHF.L.U32 R7, R0, 0x1f, RZ ;  /* 0x0000001f00077819 */ /* 0x000fd000000006ff */
[----:B------:R-:W1:Y:S02]  /*6500*/  SYNCS.PHASECHK.TRANS64.TRYWAIT P2, [UR8+0x1c480], R7 ;  /* 0x01c48007ff0075a7 */ /* 0x000e640008040148 */
[----:B-1----:R-:W-:Y:S05]  /*6510*/  @!P2 BRA `(.L_x_71) ;  /* 0x0000002800c4a947 */ /* 0x002fea0003800000 */
.L_x_139:
[----:B------:R-:W-:Y:S04]  /*6520*/  BSSY B0, `(.L_x_72) ;  /* 0x0000003000007945 */ /* 0x000fe80003800000 */
[----:B------:R-:W-:Y:S05]  /*6530*/  @!P0 BRA `(.L_x_73) ;  /* 0x0000000000048947 */ /* 0x000fea0003800000 */
[----:B------:R-:W-:-:S04]  /*6540*/  DEPBAR.LE SB0, 0x1 ;  /* 0x000080400000791a */ /* 0x000fc80000000000 */
.L_x_73:
[----:B------:R-:W-:Y:S05]  /*6550*/  BSYNC B0 ;  /* 0x0000000000007941 */ /* 0x000fea0003800000 */
.L_x_72:
[----:B------:R-:W-:Y:S05]  /*6560*/  @!P1 BRA `(.L_x_74) ;  /* 0x0000000000049947 */ /* 0x000fea0003800000 */
[----:B------:R-:W-:Y:S01]  /*6570*/  BPT.TRAP 0x1 ;  /* 0x000000040000795c */ /* 0x000fe20000300000 */
.L_x_74:
[----:B------:R-:W-:Y:S01]  /*6580*/  ULEA UR8, UR6, UR4, 0x3 ;  /* 0x0000000406087291 */ /* 0x000fe2000f8e183f */
[----:B------:R-:W-:Y:S01]  /*6590*/  BSSY B0, `(.L_x_75) ;  /* 0x00000a6000007945 */ /* 0x000fe20003800000 */
[----:B------:R-:W-:Y:S02]  /*65a0*/  UIADD3 UR6, UR6, 0x1, URZ ;  /* 0x0000000106067890 */ /* 0x000fe4000fffe03f */
[----:B------:R-:W-:Y:S02]  /*65b0*/  UIADD3 UR8, UR8, 0x1c490, URZ ;  /* 0x0001c49008087890 */ /* 0x000fe4000fffe03f */
[----:B------:R-:W-:Y:S02]  /*65c0*/  UISETP.NE.AND UP0, UPT, UR6, 0x2, UPT ;  /* 0x000000020600788c */ /* 0x000fe4000bf05270 */
[----:B------:R-:W-:Y:S02]  /*65d0*/  UPRMT UR8, UR5, 0x654, UR8 ;  /* 0x0000065405087896 */ /* 0x000fe40008000008 */
[----:B------:R-:W-:-:S07]  /*65e0*/  USEL UR6, UR6, URZ, UP0 ;  /* 0x0000003f06067287 */ /* 0x000fce0008000000 */
[----:B------:R-:W-:Y:S01]  /*65f0*/  SYNCS.ARRIVE.TRANS64.RED.A1T0 RZ, [UR8], RZ ;  /* 0x000000ffffff79a7 */ /* 0x000fe20008100408 */
[----:B------:R-:W-:Y:S05]  /*6600*/  @!P0 BRA `(.L_x_76) ;  /* 0x0000000800788947 */ /* 0x000fea0003800000 */
[----:B------:R-:W2:Y:S01]  /*6610*/  S2UR UR11, SR_CTAID.Y ;  /* 0x00000000000b79c3 */ /* 0x000ea20000002600 */
[----:B------:R-:W-:Y:S01]  /*6620*/  R2UR UR8, R2 ;  /* 0x00000000020872ca */ /* 0x000fe200000e0000 */
[----:B------:R-:W-:Y:S01]  /*6630*/  STL [R1+0x84], R3 ;  /* 0x0000840301007387 */ /* 0x000fe20000100800 */
[----:B------:R-:W-:Y:S01]  /*6640*/  ULEA UR21, UR13, UR4, 0xe ;  /* 0x000000040d157291 */ /* 0x000fe2000f8e703f */
[----:B------:R-:W-:Y:S01]  /*6650*/  R2UR UR16, R6 ;  /* 0x00000000061072ca */ /* 0x000fe200000e0000 */
[----:B------:R-:W-:Y:S01]  /*6660*/  UMOV UR25, 0x20 ;  /* 0x0000002000197882 */ /* 0x000fe20000000000 */
[----:B------:R-:W-:Y:S01]  /*6670*/  STL [R1+0x80], R0 ;  /* 0x0000800001007387 */ /* 0x000fe20000100800 */
[----:B------:R-:W-:Y:S01]  /*6680*/  UMOV UR24, URZ ;  /* 0x0000003f00187c82 */ /* 0x000fe20008000000 */
[----:B------:R-:W3:Y:S01]  /*6690*/  S2UR UR12, SR_CTAID.Z ;  /* 0x00000000000c79c3 */ /* 0x000ee20000002700 */
[----:B-1----:R-:W-:Y:S01]  /*66a0*/  MOV R8, UR25 ;  /* 0x0000001900087c02 */ /* 0x002fe20008000f00 */
[----:B------:R-:W-:Y:S01]  /*66b0*/  UMOV UR25, UR24 ;  /* 0x0000001800197c82 */ /* 0x000fe20008000000 */
[----:B------:R-:W-:Y:S01]  /*66c0*/  UIADD3 UR24, UR21, 0x14800, URZ ;  /* 0x0001480015187890 */ /* 0x000fe2000fffe03f */
[----:B------:R1:W-:Y:S01]  /*66d0*/  STL [R1+0x88], R2 ;  /* 0x0000880201007387 */ /* 0x0003e20000100800 */
[----:B------:R-:W-:Y:S01]  /*66e0*/  UIADD3 UR22, UP0, UR14, 0x6f0, URZ ;  /* 0x000006f00e167890 */ /* 0x000fe2000ff1e03f */
[----:B------:R-:W-:Y:S01]  /*66f0*/  MOV R13, UR15 ;  /* 0x0000000f000d7c02 */ /* 0x000fe20008000f00 */
[----:B------:R-:W-:Y:S01]  /*6700*/  UMOV UR26, UR8 ;  /* 0x00000008001a7c82 */ /* 0x000fe20008000000 */
[----:B------:R4:W-:Y:S01]  /*6710*/  STL [R1+0x8c], R6 ;  /* 0x00008c0601007387 */ /* 0x0009e20000100800 */
[----:B------:R-:W-:Y:S01]  /*6720*/  MOV R7, UR26 ;  /* 0x0000001a00077c02 */ /* 0x000fe20008000f00 */
[----:B------:R-:W-:Y:S01]  /*6730*/  UIADD3.X UR23, URZ, UR15, URZ, UP0, !UPT ;  /* 0x0000000f3f177290 */ /* 0x000fe200087fe43f */
[----:B------:R-:W-:Y:S01]  /*6740*/  R2UR UR26, R5 ;  /* 0x00000000051a72ca */ /* 0x000fe200000e0000 */
[----:B------:R-:W-:Y:S01]  /*6750*/  UMOV UR41, 0x20 ;  /* 0x0000002000297882 */ /* 0x000fe20000000000 */
[----:B------:R-:W-:Y:S01]  /*6760*/  UMOV UR9, 0x20 ;  /* 0x0000002000097882 */ /* 0x000fe20000000000 */
[----:B------:R3:W-:Y:S01]  /*6770*/  STL [R1+0x98], R7 ;  /* 0x0000980701007387 */ /* 0x0007e20000100800 */
[----:B-1----:R-:W-:Y:S01]  /*6780*/  MOV R2, UR24 ;  /* 0x0000001800027c02 */ /* 0x002fe20008000f00 */
[----:B--2---:R-:W-:Y:S01]  /*6790*/  UMOV UR27, UR11 ;  /* 0x0000000b001b7c82 */ /* 0x004fe20008000000 */
[----:B------:R-:W-:Y:S01]  /*67a0*/  UIADD3 UR24, UR21, 0x14000, URZ ;  /* 0x0001400015187890 */ /* 0x000fe2000fffe03f */
[----:B------:R-:W-:Y:S01]  /*67b0*/  MOV R0, UR27 ;  /* 0x0000001b00007c02 */ /* 0x000fe20008000f00 */
[----:B------:R-:W-:Y:S01]  /*67c0*/  UMOV UR43, UR11 ;  /* 0x0000000b002b7c82 */ /* 0x000fe20008000000 */
[----:B------:R-:W1:Y:S01]  /*67d0*/  S2UR UR27, SR_CTAID.Y ;  /* 0x00000000001b79c3 */ /* 0x000e620000002600 */
[----:B----4-:R-:W-:Y:S01]  /*67e0*/  MOV R6, UR25 ;  /* 0x0000001900067c02 */ /* 0x010fe20008000f00 */
[----:B------:R-:W-:Y:S01]  /*67f0*/  UMOV UR25, URZ ;  /* 0x0000003f00197c82 */ /* 0x000fe20008000000 */
[----:B------:R-:W-:Y:S01]  /*6800*/  MOV R10, UR43 ;  /* 0x0000002b000a7c02 */ /* 0x000fe20008000f00 */
[----:B---3--:R-:W-:Y:S01]  /*6810*/  UMOV UR28, UR12 ;  /* 0x0000000c001c7c82 */ /* 0x008fe20008000000 */
[----:B------:R-:W-:Y:S01]  /*6820*/  UMOV UR18, UR26 ;  /* 0x0000001a00127c82 */ /* 0x000fe20008000000 */
[----:B------:R-:W-:Y:S01]  /*6830*/  MOV R3, UR28 ;  /* 0x0000001c00037c02 */ /* 0x000fe20008000f00 */
[----:B------:R-:W-:Y:S01]  /*6840*/  STL [R1+0x94], R0 ;  /* 0x0000940001007387 */ /* 0x000fe20000100800 */
[----:B------:R-:W-:Y:S01]  /*6850*/  MOV R7, UR28 ;  /* 0x0000001c00077c02 */ /* 0x000fe20008000f00 */
[----:B------:R-:W2:Y:S01]  /*6860*/  S2UR UR28, SR_CTAID.Z ;  /* 0x00000000001c79c3 */ /* 0x000ea20000002700 */
[----:B------:R-:W-:Y:S01]  /*6870*/  UMOV UR44, UR12 ;  /* 0x0000000c002c7c82 */ /* 0x000fe20008000000 */
[----:B------:R3:W-:Y:S01]  /*6880*/  STL [R1+0x90], R3 ;  /* 0x0000900301007387 */ /* 0x0007e20000100800 */
[----:B------:R-:W-:Y:S01]  /*6890*/  MOV R9, UR44 ;  /* 0x0000002c00097c02 */ /* 0x000fe20008000f00 */
[----:B------:R-:W-:Y:S01]  /*68a0*/  UMOV UR33, UR25 ;  /* 0x0000001900217c82 */ /* 0x000fe20008000000 */
[----:B------:R-:W-:Y:S01]  /*68b0*/  MOV R12, UR41 ;  /* 0x00000029000c7c02 */ /* 0x000fe20008000f00 */
[----:B------:R-:W-:Y:S01]  /*68c0*/  UMOV UR41, UR25 ;  /* 0x0000001900297c82 */ /* 0x000fe20008000000 */
[----:B------:R-:W-:Y:S01]  /*68d0*/  MOV R16, UR9 ;  /* 0x0000000900107c02 */ /* 0x000fe20008000f00 */
[----:B------:R-:W-:Y:S01]  /*68e0*/  UMOV UR9, UR25 ;  /* 0x0000001900097c82 */ /* 0x000fe20008000000 */
[----:B------:R-:W-:Y:S01]  /*68f0*/  MOV R14, UR14 ;  /* 0x0000000e000e7c02 */ /* 0x000fe20008000f00 */
[----:B------:R-:W-:Y:S01]  /*6900*/  UIADD3 UR32, UR21, 0x16000, URZ ;  /* 0x0001600015207890 */ /* 0x000fe2000fffe03f */
[----:B------:R-:W-:Y:S01]  /*6910*/  MOV R19, UR34 ;  /* 0x0000002200137c02 */ /* 0x000fe20008000f00 */
[----:B------:R-:W-:Y:S01]  /*6920*/  UMOV UR35, UR11 ;  /* 0x0000000b00237c82 */ /* 0x000fe20008000000 */
[----:B---3--:R-:W-:Y:S01]  /*6930*/  MOV R3, UR26 ;  /* 0x0000001a00037c02 */ /* 0x008fe20008000f00 */
[----:B------:R-:W-:Y:S01]  /*6940*/  UMOV UR26, UR8 ;  /* 0x00000008001a7c82 */ /* 0x000fe20008000000 */
[----:B-1----:R-:W-:Y:S01]  /*6950*/  UMOV UR43, UR27 ;  /* 0x0000001b002b7c82 */ /* 0x002fe20008000000 */
[----:B------:R-:W-:Y:S01]  /*6960*/  UMOV UR36, UR12 ;  /* 0x0000000c00247c82 */ /* 0x000fe20008000000 */
[----:B------:R-:W-:Y:S01]  /*6970*/  UMOV UR42, UR16 ;  /* 0x00000010002a7c82 */ /* 0x000fe20008000000 */
[----:B------:R-:W-:Y:S01]  /*6980*/  R2UR UR10, R4 ;  /* 0x00000000040a72ca */ /* 0x000fe200000e0000 */
[----:B------:R-:W-:Y:S01]  /*6990*/  S2UR UR30, SR_CTAID.Y ;  /* 0x00000000001e79c3 */ /* 0x000fe20000002600 */
[----:B------:R-:W-:Y:S01]  /*69a0*/  MOV R21, UR32 ;  /* 0x0000002000157c02 */ /* 0x000fe20008000f00 */
[----:B------:R-:W-:Y:S01]  /*69b0*/  UMOV UR34, UR16 ;  /* 0x0000001000227c82 */ /* 0x000fe20008000000 */
[----:B------:R-:W-:Y:S01]  /*69c0*/  MOV R18, UR35 ;  /* 0x0000002300127c02 */ /* 0x000fe20008000f00 */
[----:B------:R-:W-:Y:S01]  /*69d0*/  UIADD3 UR8, UR21, 0x15800, URZ ;  /* 0x0001580015087890 */ /* 0x000fe2000fffe03f */
[----:B--2---:R1:W-:Y:S01]  /*69e0*/  UTMAREDG.4D.ADD [UR24], [UR22] ;  /* 0x00000018160073b6 */ /* 0x0043e20008018000 */
[----:B------:R-:W-:Y:S01]  /*69f0*/  UMOV UR44, UR28 ;  /* 0x0000001c002c7c82 */ /* 0x000fe20008000000 */
[----:B------:R-:W-:Y:S01]  /*6a00*/  MOV R17, UR36 ;  /* 0x0000002400117c02 */ /* 0x000fe20008000f00 */
[----:B------:R-:W2:Y:S01]  /*6a10*/  S2UR UR15, SR_CTAID.Y ;  /* 0x00000000000f79c3 */ /* 0x000ea20000002600 */
[----:B------:R-:W-:Y:S01]  /*6a20*/  MOV R20, UR33 ;  /* 0x0000002100147c02 */ /* 0x000fe20008000f00 */
[----:B------:R-:W-:Y:S01]  /*6a30*/  UIADD3 UR40, UR21, 0x16800, URZ ;  /* 0x0001680015287890 */ /* 0x000fe2000fffe03f */
[----:B------:R-:W-:Y:S01]  /*6a40*/  MOV R11, UR42 ;  /* 0x0000002a000b7c02 */ /* 0x000fe20008000f00 */
[----:B------:R-:W-:Y:S01]  /*6a50*/  UIADD3 UR58, UR50, -0x8, URZ ;  /* 0xfffffff8323a7890 */ /* 0x000fe2000fffe03f */
[----:B------:R-:W-:Y:S01]  /*6a60*/  MOV R15, UR13 ;  /* 0x0000000d000f7c02 */ /* 0x000fe20008000f00 */
[----:B------:R-:W-:-:S02]  /*6a70*/  UMOV UR17, 0x20 ;  /* 0x0000002000117882 */ /* 0x000fc40000000000 */
[----:B------:R-:W-:Y:S01]  /*6a80*/  S2UR UR29, SR_CTAID.Z ;  /* 0x00000000001d79c3 */ /* 0x000fe20000002700 */
[----:B------:R-:W-:Y:S02]  /*6a90*/  UIADD3 UR56, UR21, 0x17000, URZ ;  /* 0x0001700015387890 */ /* 0x000fe4000fffe03f */
[----:B------:R-:W-:Y:S01]  /*6aa0*/  UIADD3 UR48, UR21, 0x17800, URZ ;  /* 0x0001780015307890 */ /* 0x000fe2000fffe03f */
[----:B------:R-:W-:Y:S01]  /*6ab0*/  UMOV UR59, UR11 ;  /* 0x0000000b003b7c82 */ /* 0x000fe20008000000 */
[----:B------:R-:W-:Y:S01]  /*6ac0*/  UMOV UR60, UR12 ;  /* 0x0000000c003c7c82 */ /* 0x000fe20008000000 */
[----:B------:R-:W-:Y:S02]  /*6ad0*/  UMOV UR51, UR11 ;  /* 0x0000000b00337c82 */ /* 0x000fe40008000000 */
[----:B------:R-:W3:Y:S01]  /*6ae0*/  S2UR UR14, SR_CTAID.Z ;  /* 0x00000000000e79c3 */ /* 0x000ee20000002700 */
[----:B-1----:R-:W-:Y:S01]  /*6af0*/  R2UR UR27, R0 ;  /* 0x00000000001b72ca */ /* 0x002fe200000e0000 */
[----:B------:R-:W-:Y:S01]  /*6b00*/  UIADD3 UR32, UR21, 0x15000, URZ ;  /* 0x0001500015207890 */ /* 0x000fe2000fffe03f */
[----:B------:R-:W-:Y:S01]  /*6b10*/  R2UR UR26, R3 ;  /* 0x00000000031a72ca */ /* 0x000fe200000e0000 */
[----:B------:R-:W4:Y:S01]  /*6b20*/  LDL.LU R0, [R1+0x94] ;  /* 0x0000940001007983 */ /* 0x000f220000300800 */
[----:B------:R-:W-:Y:S01]  /*6b30*/  R2UR UR28, R7 ;  /* 0x00000000071c72ca */ /* 0x000fe200000e0000 */
[----:B------:R-:W-:Y:S01]  /*6b40*/  UMOV UR16, URZ ;  /* 0x0000003f00107c82 */ /* 0x000fe20008000000 */
[----:B------:R-:W-:Y:S01]  /*6b50*/  R2UR UR25, R6 ;  /* 0x00000000061972ca */ /* 0x000fe200000e0000 */
[----:B------:R-:W4:Y:S01]  /*6b60*/  LDL.LU R3, [R1+0x90] ;  /* 0x0000900001037983 */ /* 0x000f220000300800 */
[----:B------:R-:W-:Y:S01]  /*6b70*/  R2UR UR24, R2 ;  /* 0x00000000021872ca */ /* 0x000fe200000e0000 */
[----:B--2---:R-:W-:Y:S01]  /*6b80*/  UMOV UR35, UR15 ;  /* 0x0000000f00237c82 */ /* 0x004fe20008000000 */
[----:B------:R-:W-:Y:S01]  /*6b90*/  UIADD3 UR42, UR50, -0x10, URZ ;  /* 0xfffffff0322a7890 */ /* 0x000fe2000fffe03f */
[----:B------:R-:W2:Y:S01]  /*6ba0*/  LDL.LU R7, [R1+0x98] ;  /* 0x0000980001077983 */ /* 0x000ea20000300800 */
[----:B------:R-:W-:Y:S01]  /*6bb0*/  UMOV UR52, UR12 ;  /* 0x0000000c00347c82 */ /* 0x000fe20008000000 */
[----:B------:R-:W-:Y:S01]  /*6bc0*/  UMOV UR19, UR11 ;  /* 0x0000000b00137c82 */ /* 0x000fe20008000000 */
[----:B------:R-:W-:Y:S01]  /*6bd0*/  UMOV UR20, UR12 ;  /* 0x0000000c00147c82 */ /* 0x000fe20008000000 */
[----:B------:R1:W5:Y:S04]  /*6be0*/  LDL.LU R6, [R1+0x8c] ;  /* 0x00008c0001067983 */ /* 0x0003680000300800 */
[----:B------:R1:W5:Y:S02]  /*6bf0*/  LDL.LU R2, [R1+0x88] ;  /* 0x0000880001027983 */ /* 0x0003640000300800 */
[----:B------:R-:W-:Y:S01]  /*6c00*/  UTMAREDG.4D.ADD [UR24], [UR22] ;  /* 0x00000018160073b6 */ /* 0x000fe20008018000 */
[----:B------:R-:W-:Y:S01]  /*6c10*/  UMOV UR33, UR16 ;  /* 0x0000001000217c82 */ /* 0x000fe20008000000 */
[----:B---3--:R-:W-:-:S02]  /*6c20*/  UMOV UR36, UR14 ;  /* 0x0000000e00247c82 */ /* 0x008fc40008000000 */
[----:B------:R3:W-:Y:S01]  /*6c30*/  UTMAREDG.4D.ADD [UR32], [UR22] ;  /* 0x00000020160073b6 */ /* 0x0007e20008018000 */
[----:B------:R-:W-:Y:S01]  /*6c40*/  UMOV UR31, UR42 ;  /* 0x0000002a001f7c82 */ /* 0x000fe20008000000 */
[----:B------:R-:W-:Y:S01]  /*6c50*/  UIADD3 UR16, UR21, 0x14c00, URZ ;  /* 0x00014c0015107890 */ /* 0x000fe2000fffe03f */
[----:B------:R1:W-:Y:S01]  /*6c60*/  UTMAREDG.4D.ADD [UR8], [UR22] ;  /* 0x00000008160073b6 */ /* 0x0003e20008018000 */
[----:B---3--:R-:W-:Y:S02]  /*6c70*/  R2UR UR36, R17 ;  /* 0x00000000112472ca */ /* 0x008fe400000e0000 */
[----:B------:R-:W-:Y:S02]  /*6c80*/  R2UR UR35, R18 ;  /* 0x00000000122372ca */ /* 0x000fe400000e0000 */
[----:B------:R-:W-:Y:S02]  /*6c90*/  R2UR UR34, R19 ;  /* 0x00000000132272ca */ /* 0x000fe400000e0000 */
[----:B------:R-:W-:-:S02]  /*6ca0*/  R2UR UR33, R20 ;  /* 0x00000000142172ca */ /* 0x000fc400000e0000 */
[----:B------:R-:W-:Y:S02]  /*6cb0*/  R2UR UR32, R21 ;  /* 0x00000000152072ca */ /* 0x000fe400000e0000 */
[----:B----4-:R-:W-:-:S11]  /*6cc0*/  R2UR UR27, R0 ;  /* 0x00000000001b72ca */ /* 0x010fd600000e0000 */
[----:B------:R3:W-:Y:S01]  /*6cd0*/  UTMAREDG.4D.ADD [UR32], [UR22] ;  /* 0x00000020160073b6 */ /* 0x0007e20008018000 */
[----:B------:R-:W-:Y:S02]  /*6ce0*/  R2UR UR28, R3 ;  /* 0x00000000031c72ca */ /* 0x000fe400000e0000 */
[----:B------:R4:W5:Y:S04]  /*6cf0*/  LDL.LU R3, [R1+0x84] ;  /* 0x0000840001037983 */ /* 0x0009680000300800 */
[----:B------:R4:W5:Y:S01]  /*6d00*/  LDL.LU R0, [R1+0x80] ;  /* 0x0000800001007983 */ /* 0x0009620000300800 */
[----:B--2---:R-:W-:Y:S02]  /*6d10*/  R2UR UR26, R7 ;  /* 0x00000000071a72ca */ /* 0x004fe400000e0000 */
[----:B------:R-:W-:Y:S01]  /*6d20*/  R2UR UR25, R8 ;  /* 0x00000000081972ca */ /* 0x000fe200000e0000 */
[----:B------:R2:W-:Y:S01]  /*6d30*/  UTMAREDG.4D.ADD [UR40], [UR22] ;  /* 0x00000028160073b6 */ /* 0x0005e20008018000 */
[----:B-1----:R-:W-:Y:S01]  /*6d40*/  R2UR UR9, R16 ;  /* 0x00000000100972ca */ /* 0x002fe200000e0000 */
[----:B------:R-:W-:Y:S01]  /*6d50*/  UIADD3 UR24, UR21, 0x14400, URZ ;  /* 0x0001440015187890 */ /* 0x000fe2000fffe03f */
[----:B------:R-:W-:Y:S01]  /*6d60*/  UMOV UR13, URZ ;  /* 0x0000003f000d7c82 */ /* 0x000fe20008000000 */
[----:B------:R-:W-:Y:S01]  /*6d70*/  UIADD3 UR8, UR21, 0x15c00, URZ ;  /* 0x00015c0015087890 */ /* 0x000fe2000fffe03f */
[----:B------:R-:W-:Y:S01]  /*6d80*/  UMOV UR57, UR13 ;  /* 0x0000000d00397c82 */ /* 0x000fe20008000000 */
[----:B------:R-:W-:Y:S01]  /*6d90*/  UMOV UR49, UR13 ;  /* 0x0000000d00317c82 */ /* 0x000fe20008000000 */
[----:B------:R-:W-:Y:S01]  /*6da0*/  UTMAREDG.4D.ADD [UR56], [UR22] ;  /* 0x00000038160073b6 */ /* 0x000fe20008018000 */
[----:B------:R-:W-:Y:S01]  /*6db0*/  UMOV UR11, UR30 ;  /* 0x0000001e000b7c82 */ /* 0x000fe20008000000 */
[----:B------:R-:W-:Y:S01]  /*6dc0*/  UMOV UR12, UR29 ;  /* 0x0000001d000c7c82 */ /* 0x000fe20008000000 */
[----:B---3--:R-:W-:Y:S01]  /*6dd0*/  UIADD3 UR32, UR21, 0x16400, URZ ;  /* 0x0001640015207890 */ /* 0x008fe2000fffe03f */
[----:B------:R-:W-:Y:S01]  /*6de0*/  UTMAREDG.4D.ADD [UR48], [UR22] ;  /* 0x00000030160073b6 */ /* 0x000fe20008018000 */
[----:B--2---:R-:W-:-:S02]  /*6df0*/  R2UR UR44, R9 ;  /* 0x00000000092c72ca */ /* 0x004fc400000e0000 */
[----:B------:R-:W-:Y:S02]  /*6e00*/  R2UR UR43, R10 ;  /* 0x000000000a2b72ca */ /* 0x000fe400000e0000 */
[----:B------:R-:W-:Y:S01]  /*6e10*/  R2UR UR42, R11 ;  /* 0x000000000b2a72ca */ /* 0x000fe200000e0000 */
[----:B------:R-:W-:Y:S01]  /*6e20*/  UIADD3 UR40, UR21, 0x15400, URZ ;  /* 0x0001540015287890 */ /* 0x000fe2000fffe03f */
[----:B------:R-:W-:Y:S01]  /*6e30*/  R2UR UR41, R12 ;  /* 0x000000000c2972ca */ /* 0x000fe200000e0000 */
[----:B------:R1:W-:Y:S01]  /*6e40*/  UTMAREDG.4D.ADD [UR24], [UR22] ;  /* 0x00000018160073b6 */ /* 0x0003e20008018000 */
[----:B------:R-:W-:Y:S01]  /*6e50*/  UMOV UR33, 0x20 ;  /* 0x0000002000217882 */ /* 0x000fe20000000000 */
[----:B------:R2:W-:Y:S01]  /*6e60*/  UTMAREDG.4D.ADD [UR16], [UR22] ;  /* 0x00000010160073b6 */ /* 0x0005e20008018000 */
[----:B------:R-:W-:Y:S01]  /*6e70*/  UMOV UR35, UR30 ;  /* 0x0000001e00237c82 */ /* 0x000fe20008000000 */
[----:B------:R-:W-:-:S08]  /*6e80*/  UMOV UR36, UR29 ;  /* 0x0000001d00247c82 */ /* 0x000fd00008000000 */
[----:B------:R-:W-:Y:S01]  /*6e90*/  UTMAREDG.4D.ADD [UR40], [UR22] ;  /* 0x00000028160073b6 */ /* 0x000fe20008018000 */
[----:B-1----:R-:W-:Y:S01]  /*6ea0*/  UIADD3 UR24, UR21, 0x16c00, URZ ;  /* 0x00016c0015187890 */ /* 0x002fe2000fffe03f */
[----:B------:R1:W-:Y:S01]  /*6eb0*/  UTMAREDG.4D.ADD [UR8], [UR22] ;  /* 0x00000008160073b6 */ /* 0x0003e20008018000 */
[----:B--2---:R-:W-:Y:S01]  /*6ec0*/  UIADD3 UR16, UR21, 0x17400, URZ ;  /* 0x0001740015107890 */ /* 0x004fe2000fffe03f */
[----:B------:R-:W-:Y:S01]  /*6ed0*/  UMOV UR25, 0x20 ;  /* 0x0000002000197882 */ /* 0x000fe20000000000 */
[----:B------:R-:W-:Y:S01]  /*6ee0*/  UMOV UR27, UR30 ;  /* 0x0000001e001b7c82 */ /* 0x000fe20008000000 */
[----:B------:R-:W-:Y:S01]  /*6ef0*/  UMOV UR28, UR29 ;  /* 0x0000001d001c7c82 */ /* 0x000fe20008000000 */
[----:B------:R-:W-:Y:S01]  /*6f00*/  UMOV UR26, UR31 ;  /* 0x0000001f001a7c82 */ /* 0x000fe20008000000 */
[----:B------:R4:W-:Y:S01]  /*6f10*/  UTMAREDG.4D.ADD [UR32], [UR22] ;  /* 0x00000020160073b6 */ /* 0x0009e20008018000 */
[----:B------:R-:W-:Y:S01]  /*6f20*/  UMOV UR19, UR30 ;  /* 0x0000001e00137c82 */ /* 0x000fe20008000000 */
[----:B------:R-:W-:Y:S01]  /*6f30*/  UMOV UR20, UR29 ;  /* 0x0000001d00147c82 */ /* 0x000fe20008000000 */
[----:B------:R-:W-:Y:S01]  /*6f40*/  UMOV UR18, UR58 ;  /* 0x0000003a00127c82 */ /* 0x000fe20008000000 */
[----:B------:R4:W-:Y:S01]  /*6f50*/  UTMAREDG.4D.ADD [UR24], [UR22] ;  /* 0x00000018160073b6 */ /* 0x0009e20008018000 */
[----:B-1----:R-:W-:Y:S01]  /*6f60*/  UIADD3 UR8, UR21, 0x17c00, URZ ;  /* 0x00017c0015087890 */ /* 0x002fe2000fffe03f */
[----:B------:R-:W-:Y:S01]  /*6f70*/  UMOV UR9, 0x20 ;  /* 0x0000002000097882 */ /* 0x000fe20000000000 */
[----:B------:R-:W-:Y:S01]  /*6f80*/  UMOV UR10, UR50 ;  /* 0x00000032000a7c82 */ /* 0x000fe20008000000 */
[----:B------:R4:W-:Y:S06]  /*6f90*/  UTMAREDG.4D.ADD [UR16], [UR22] ;  /* 0x00000010160073b6 */ /* 0x0009ec0008018000 */
[----:B------:R4:W-:Y:S01]  /*6fa0*/  UTMAREDG.4D.ADD [UR8], [UR22] ;  /* 0x00000008160073b6 */ /* 0x0009e20008018000 */
[----:B------:R0:W-:Y:S01]  /*6fb0*/  UTMACMDFLUSH ;  /* 0x00000000000079b7 */ /* 0x0001e20000000000 */
[----:B------:R-:W-:-:S02]  /*6fc0*/  R2UR UR15, R13 ;  /* 0x000000000d0f72ca */ /* 0x000fc400000e0000 */
[----:B------:R-:W-:Y:S02]  /*6fd0*/  R2UR UR14, R14 ;  /* 0x000000000e0e72ca */ /* 0x000fe400000e0000 */
[----:B----4-:R-:W-:-:S15]  /*6fe0*/  R2UR UR13, R15 ;  /* 0x000000000f0d72ca */ /* 0x010fde00000e0000 */
.L_x_76:
[----:B------:R-:W-:Y:S05]  /*6ff0*/  BSYNC B0 ;  /* 0x0000000000007941 */ /* 0x000fea0003800000 */
.L_x_75:
[----:B-----5:R-:W-:Y:S01]  /*7000*/  R2UR UR8, R2 ;  /* 0x00000000020872ca */ /* 0x020fe200000e0000 */
[----:B------:R-:W-:Y:S01]  /*7010*/  VIADD R3, R3, 0xffffffff ;  /* 0xffffffff03037836 */ /* 0x000fe20000000000 */
[----:B------:R-:W-:Y:S01]  /*7020*/  R2UR UR11, R4 ;  /* 0x00000000040b72ca */ /* 0x000fe200000e0000 */
[----:B------:R-:W-:Y:S01]  /*7030*/  UIADD3 UR13, UR13, 0x1, URZ ;  /* 0x000000010d0d7890 */ /* 0x000fe2000fffe03f */
[----:B------:R-:W-:Y:S01]  /*7040*/  R2UR UR10, R6 ;  /* 0x00000000060a72ca */ /* 0x000fe200000e0000 */
[----:B------:R-:W-:Y:S01]  /*7050*/  UIADD3 UR50, UR50, 0x40, URZ ;  /* 0x0000004032327890 */ /* 0x000fe2000fffe03f */
[----:B------:R-:W-:Y:S01]  /*7060*/  R2UR UR9, R5 ;  /* 0x00000000050972ca */ /* 0x000fe200000e0000 */
[----:B------:R-:W-:Y:S01]  /*7070*/  UISETP.NE.AND UP0, UPT, UR13, 0x2, UPT ;  /* 0x000000020d00788c */ /* 0x000fe2000bf05270 */
[----:B------:R-:W-:Y:S01]  /*7080*/  ISETP.GT.AND P2, PT, R3, 0x2, PT ;  /* 0x000000020300780c */ /* 0x000fe20003f44270 */
[----:B------:R-:W-:Y:S02]  /*7090*/  UIADD3 UR34, UR34, 0x40, URZ ;  /* 0x0000004022227890 */ /* 0x000fe4000fffe03f */
[----:B------:R-:W-:-:S02]  /*70a0*/  USEL UR13, UR13, URZ, UP0 ;  /* 0x0000003f0d0d7287 */ /* 0x000fc40008000000 */
[----:B------:R-:W-:Y:S02]  /*70b0*/  UIADD3 UR8, UR8, 0x40, URZ ;  /* 0x0000004008087890 */ /* 0x000fe4000fffe03f */
[----:B------:R-:W-:Y:S02]  /*70c0*/  UIADD3 UR11, UR11, 0x40, URZ ;  /* 0x000000400b0b7890 */ /* 0x000fe4000fffe03f */
[----:B------:R-:W-:Y:S02]  /*70d0*/  UIADD3 UR10, UR10, 0x40, URZ ;  /* 0x000000400a0a7890 */ /* 0x000fe4000fffe03f */
[----:B------:R-:W-:Y:S01]  /*70e0*/  IMAD.U32 R2, RZ, RZ, UR8 ;  /* 0x00000008ff027e24 */ /* 0x000fe2000f8e00ff */
[----:B------:R-:W-:Y:S01]  /*70f0*/  UIADD3 UR9, UR9, 0x40, URZ ;  /* 0x0000004009097890 */ /* 0x000fe2000fffe03f */
[----:B------:R-:W-:Y:S01]  /*7100*/  IMAD.U32 R4, RZ, RZ, UR11 ;  /* 0x0000000bff047e24 */ /* 0x000fe2000f8e00ff */
[----:B------:R-:W-:Y:S01]  /*7110*/  USEL UR8, URZ, 0x1, UP0 ;  /* 0x000000013f087887 */ /* 0x000fe20008000000 */
[----:B------:R-:W-:-:S03]  /*7120*/  IMAD.U32 R6, RZ, RZ, UR10 ;  /* 0x0000000aff067e24 */ /* 0x000fc6000f8e00ff */
[----:B------:R-:W-:Y:S02]  /*7130*/  IMAD.U32 R5, RZ, RZ, UR9 ;  /* 0x00000009ff057e24 */ /* 0x000fe4000f8e00ff */
[----:B------:R-:W-:Y:S01]  /*7140*/  LOP3.LUT R0, R0, UR8, RZ, 0x3c, !PT ;  /* 0x0000000800007c12 */ /* 0x000fe2000f8e3cff */
[----:B------:R-:W-:Y:S06]  /*7150*/  @P2 BRA `(.L_x_77) ;  /* 0xfffffff000d82947 */ /* 0x000fec000383ffff */
.L_x_65:
[----:B------:R-:W-:Y:S04]  /*7160*/  BSSY B0, `(.L_x_78) ;  /* 0x0000003000007945 */ /* 0x000fe80003800000 */
[----:B------:R-:W-:Y:S05]  /*7170*/  @!P0 BRA `(.L_x_79) ;  /* 0x0000000000048947 */ /* 0x000fea0003800000 */
[----:B------:R-:W-:-:S04]  /*7180*/  DEPBAR.LE SB0, 0x0 ;  /* 0x000080000000791a */ /* 0x000fc80000000000 */
.L_x_79:
[----:B------:R-:W-:Y:S05]  /*7190*/  BSYNC B0 ;  /* 0x0000000000007941 */ /* 0x000fea0003800000 */
.L_x_78:
[----:B------:R-:W-:-:S04]  /*71a0*/  ULOP3.LUT UR7, UR7, 0x1, URZ, 0xfc, !UPT ;  /* 0x0000000107077892 */ /* 0x000fc8000f8efc3f */
[----:B------:R-:W-:-:S06]  /*71b0*/  UISETP.NE.AND UP0, UPT, UR7, 0x3, UPT ;  /* 0x000000030700788c */ /* 0x000fcc000bf05270 */
[----:B------:R-:W-:-:S13]  /*71c0*/  PLOP3.LUT P0, PT, PT, PT, UP0, 0x80, 0x0 ;  /* 0x000000000000781c */ /* 0x000fda0003f0f008 */
[----:B------:R-:W-:Y:S05]  /*71d0*/  @!P0 BRA `(.L_x_80) ;  /* 0x0000000000048947 */ /* 0x000fea0003800000 */
[----:B------:R-:W-:Y:S01]  /*71e0*/  BPT.TRAP 0x1 ;  /* 0x000000040000795c */ /* 0x000fe20000300000 */
.L_x_80:
[----:B------:R-:W2:Y:S01]  /*71f0*/  S2UR UR5, SR_CgaCtaId ;  /* 0x00000000000579c3 */ /* 0x000ea20000008800 */
[----:B------:R-:W-:Y:S02]  /*7200*/  UMOV UR4, 0x400 ;  /* 0x0000040000047882 */ /* 0x000fe40000000000 */
[----:B--2---:R-:W-:-:S04]  /*7210*/  ULEA UR4, UR5, UR4, 0x18 ;  /* 0x0000000405047291 */ /* 0x004fc8000f8ec03f */
[----:B------:R-:W-:-:S04]  /*7220*/  ULEA UR6, UR6, UR4, 0x3 ;  /* 0x0000000406067291 */ /* 0x000fc8000f8e183f */
[----:B------:R-:W-:-:S04]  /*7230*/  UIADD3 UR6, UR6, 0x1c490, URZ ;  /* 0x0001c49006067890 */ /* 0x000fc8000fffe03f */
[----:B------:R-:W-:-:S09]  /*7240*/  UPRMT UR6, UR5, 0x654, UR6 ;  /* 0x0000065405067896 */ /* 0x000fd20008000006 */
[----:B------:R-:W-:Y:S01]  /*7250*/  SYNCS.ARRIVE.TRANS64.RED.A1T0 RZ, [UR6], RZ ;  /* 0x000000ffffff79a7 */ /* 0x000fe20008100406 */
[----:B------:R-:W-:Y:S05]  /*7260*/  EXIT ;  /* 0x000000000000794d */ /* 0x000fea0003800000 */
.L_x_64:
[----:B------:R-:W1:Y:S01]  /*7270*/  S2UR UR11, SR_CTAID.X ;  /* 0x00000000000b79c3 */ /* 0x000e620000002500 */
[----:B------:R-:W-:Y:S01]  /*7280*/  ELECT P3, URZ, PT ;  /* 0x00000000003f782f */ /* 0x000fe20003860000 */
[----:B------:R-:W-:Y:S01]  /*7290*/  BSSY B0, `(.L_x_81) ;  /* 0x0000027000007945 */ /* 0x000fe20003800000 */
[----:B------:R-:W-:Y:S02]  /*72a0*/  IMAD.MOV.U32 R0, RZ, RZ, RZ ;  /* 0x000000ffff007224 */ /* 0x000fe400078e00ff */
[----:B------:R-:W-:-:S03]  /*72b0*/  IMAD.MOV.U32 R4, RZ, RZ, RZ ;  /* 0x000000ffff047224 */ /* 0x000fc600078e00ff */
[----:B------:R-:W2:Y:S08]  /*72c0*/  S2UR UR20, SR_CTAID.Y ;  /* 0x00000000001479c3 */ /* 0x000eb00000002600 */
[----:B------:R-:W3:Y:S01]  /*72d0*/  S2UR UR21, SR_CTAID.Z ;  /* 0x00000000001579c3 */ /* 0x000ee20000002700 */
[----:B-1----:R-:W-:Y:S01]  /*72e0*/  USHF.L.U32 UR11, UR11, 0x7, URZ ;  /* 0x000000070b0b7899 */ /* 0x002fe2000800063f */
[----:B------:R-:W-:Y:S11]  /*72f0*/  @!P3 BRA `(.L_x_82) ;  /* 0x000000000080b947 */ /* 0x000ff60003800000 */
[----:B------:R-:W1:Y:S01]  /*7300*/  S2R R4, SR_CgaCtaId ;  /* 0x0000000000047919 */ /* 0x000e620000008800 */
[----:B------:R-:W-:Y:S01]  /*7310*/  MOV R3, 0x400 ;  /* 0x0000040000037802 */ /* 0x000fe20000000f00 */
[----:B------:R-:W-:-:S03]  /*7320*/  IMAD.MOV.U32 R5, RZ, RZ, 0x1 ;  /* 0x00000001ff057424 */ /* 0x000fc600078e00ff */
[----:B-1----:R-:W-:Y:S02]  /*7330*/  LEA R4, R4, R3, 0x18 ;  /* 0x0000000304047211 */ /* 0x002fe400078ec0ff */
[----:B------:R-:W-:-:S04]  /*7340*/  SHF.L.U32 R3, R5, 0x1f, RZ ;  /* 0x0000001f05037819 */ /* 0x000fc800000006ff */
[----:B------:R-:W1:Y:S02]  /*7350*/  SYNCS.PHASECHK.TRANS64.TRYWAIT P0, [R4+URZ+0x1c460], R3 ;  /* 0x01c46003040075a7 */ /* 0x000e64000800017f */
[----:B-1----:R-:W-:Y:S05]  /*7360*/  @!P0 BRA `(.L_x_83) ;  /* 0x0000001c00488947 */ /* 0x002fea0003800000 */
.L_x_140:
[----:B------:R-:W-:Y:S01]  /*7370*/  ULOP3.LUT UR5, UR4, 0x2, URZ, 0xfc, !UPT ;  /* 0x0000000204057892 */ /* 0x000fe2000f8efc3f */
[----:B-1----:R-:W-:-:S03]  /*7380*/  @P2 IMAD.MOV.U32 R3, RZ, RZ, 0x2000 ;  /* 0x00002000ff032424 */ /* 0x002fc600078e00ff */
[----:B------:R-:W-:Y:S01]  /*7390*/  UPRMT UR5, UR5, 0x9910, URZ ;  /* 0x0000991005057896 */ /* 0x000fe2000800003f */
[----:B------:R1:W-:Y:S03]  /*73a0*/  @P2 SYNCS.ARRIVE.TRANS64 RZ, [R4+URZ+0x1c440], R3 ;  /* 0x01c4400304ff29a7 */ /* 0x0003e6000800003f */
[----:B------:R-:W-:-:S06]  /*73b0*/  UISETP.NE.AND UP0, UPT, UR5, 0x2, UPT ;  /* 0x000000020500788c */ /* 0x000fcc000bf05270 */
[----:B------:R-:W-:-:S13]  /*73c0*/  PLOP3.LUT P0, PT, PT, PT, UP0, 0x80, 0x0 ;  /* 0x000000000000781c */ /* 0x000fda0003f0f008 */
[----:B-1----:R-:W-:Y:S05]  /*73d0*/  @P0 BRA `(.L_x_84) ;  /* 0x0000000000040947 */ /* 0x002fea0003800000 */
[----:B--23--:R-:W-:Y:S01]  /*73e0*/  BPT.TRAP 0x1 ;  /* 0x000000040000795c */ /* 0x00cfe20000300000 */
.L_x_84:
[----:B------:R-:W-:-:S04]  /*73f0*/  LOP3.LUT P0, RZ, R2, 0x1f, RZ, 0xc0, !PT ;  /* 0x0000001f02ff7812 */ /* 0x000fc8000780c0ff */
[----:B------:R-:W-:-:S13]  /*7400*/  PLOP3.LUT P0, PT, P0, P2, PT, 0x2a, 0x0 ;  /* 0x000000000000781c */ /* 0x000fda0000704572 */
[----:B------:R-:W-:Y:S05]  /*7410*/  @P0 BRA `(.L_x_85) ;  /* 0x0000000000040947 */ /* 0x000fea0003800000 */
[----:B--23--:R-:W-:Y:S01]  /*7420*/  BPT.TRAP 0x1 ;  /* 0x000000040000795c */ /* 0x00cfe20000300000 */
.L_x_85:
[----:B------:R-:W-:Y:S01]  /*7430*/  R2UR UR8, R4 ;  /* 0x00000000040872ca */ /* 0x000fe200000e0000 */
[----:B------:R-:W-:Y:S01]  /*7440*/  ULDC.64 UR6, c[0x0][0x198] ;  /* 0x0000660000067ab9 */ /* 0x000fe20000000a00 */
[----:B------:R-:W-:Y:S01]  /*7450*/  UMOV UR14, 0x0 ;  /* 0x00000000000e7882 */ /* 0x000fe20000000000 */
[----:B------:R-:W-:Y:S01]  /*7460*/  UIADD3 UR6, UP0, UR6, 0x1f0, URZ ;  /* 0x000001f006067890 */ /* 0x000fe2000ff1e03f */
[----:B------:R-:W-:Y:S01]  /*7470*/  IMAD.MOV.U32 R4, RZ, RZ, 0x1 ;  /* 0x00000001ff047424 */ /* 0x000fe200078e00ff */
[----:B------:R-:W-:Y:S01]  /*7480*/  UMOV UR15, 0x10000000 ;  /* 0x10000000000f7882 */ /* 0x000fe20000000000 */
[----:B------:R-:W-:Y:S01]  /*7490*/  UMOV UR10, URZ ;  /* 0x0000003f000a7c82 */ /* 0x000fe20008000000 */
[----:B------:R-:W-:Y:S01]  /*74a0*/  UIADD3.X UR7, URZ, UR7, URZ, UP0, !UPT ;  /* 0x000000073f077290 */ /* 0x000fe200087fe43f */
[----:B--2---:R-:W-:Y:S01]  /*74b0*/  UMOV UR12, UR20 ;  /* 0x00000014000c7c82 */ /* 0x004fe20008000000 */
[----:B---3--:R-:W-:-:S04]  /*74c0*/  UMOV UR13, UR21 ;  /* 0x00000015000d7c82 */ /* 0x008fc80008000000 */
[----:B------:R-:W-:-:S09]  /*74d0*/  UIADD3 UR9, UR8, 0x1c440, URZ ;  /* 0x0001c44008097890 */ /* 0x000fd2000fffe03f */
[----:B------:R1:W-:Y:S02]  /*74e0*/  UTMALDG.4D [UR8], [UR6], desc[UR14] ;  /* 0x00000e08060075b4 */ /* 0x0003e40008019000 */
[----:B-1----:R-:W-:Y:S01]  /*74f0*/  NOP ;  /* 0x0000000000007918 */ /* 0x002fe20000000000 */
.L_x_82:
[----:B--23--:R-:W-:Y:S05]  /*7500*/  BSYNC B0 ;  /* 0x0000000000007941 */ /* 0x00cfea0003800000 */
.L_x_81:
[----:B------:R-:W1:Y:S01]  /*7510*/  LDC R3, c[0x0][0x288] ;  /* 0x0000a200ff037b82 */ /* 0x000e620000000800 */
[----:B------:R-:W-:Y:S01]  /*7520*/  BSSY B0, `(.L_x_86) ;  /* 0x000002b000007945 */ /* 0x000fe20003800000 */
[----:B-1----:R-:W-:-:S13]  /*7530*/  ISETP.GT.AND P4, PT, R3, RZ, P3 ;  /* 0x000000ff0300720c */ /* 0x002fda0001f84270 */
[----:B------:R-:W-:Y:S05]  /*7540*/  @!P4 BRA `(.L_x_87) ;  /* 0x0000000000a0c947 */ /* 0x000fea0003800000 */
[----:B------:R-:W1:Y:S01]  /*7550*/  S2R R5, SR_CgaCtaId ;  /* 0x0000000000057919 */ /* 0x000e620000008800 */
[----:B------:R-:W-:-:S04]  /*7560*/  MOV R0, 0x400 ;  /* 0x0000040000007802 */ /* 0x000fc80000000f00 */
[----:B-1----:R-:W-:Y:S01]  /*7570*/  LEA R5, R5, R0, 0x18 ;  /* 0x0000000005057211 */ /* 0x002fe200078ec0ff */
[----:B------:R-:W-:-:S05]  /*7580*/  IMAD.MOV.U32 R0, RZ, RZ, 0x1 ;  /* 0x00000001ff007424 */ /* 0x000fca00078e00ff */
[----:B------:R-:W-:-:S04]  /*7590*/  SHF.L.U32 R0, R0, 0x1f, RZ ;  /* 0x0000001f00007819 */ /* 0x000fc800000006ff */
[----:B------:R-:W1:Y:S02]  /*75a0*/  SYNCS.PHASECHK.TRANS64.TRYWAIT P0, [R5+URZ+0x1c420], R0 ;  /* 0x01c42000050075a7 */ /* 0x000e64000800017f */
[----:B-1----:R-:W-:Y:S05]  /*75b0*/  @!P0 BRA `(.L_x_88) ;  /* 0x0000001800c88947 */ /* 0x002fea0003800000 */
.L_x_141:
[----:B------:R-:W-:Y:S01]  /*75c0*/  ULOP3.LUT UR5, UR4, 0x2, URZ, 0xfc, !UPT ;  /* 0x0000000204057892 */ /* 0x000fe2000f8efc3f */
[----:B-1----:R-:W-:-:S03]  /*75d0*/  @P2 IMAD.MOV.U32 R0, RZ, RZ, 0x2100 ;  /* 0x00002100ff002424 */ /* 0x002fc600078e00ff */
[----:B------:R-:W-:Y:S01]  /*75e0*/  UPRMT UR5, UR5, 0x9910, URZ ;  /* 0x0000991005057896 */ /* 0x000fe2000800003f */
[----:B------:R1:W-:Y:S03]  /*75f0*/  @P2 SYNCS.ARRIVE.TRANS64 RZ, [R5+URZ+0x1c400], R0 ;  /* 0x01c4000005ff29a7 */ /* 0x0003e6000800003f */
[----:B------:R-:W-:-:S06]  /*7600*/  UISETP.NE.AND UP0, UPT, UR5, 0x2, UPT ;  /* 0x000000020500788c */ /* 0x000fcc000bf05270 */
[----:B------:R-:W-:-:S13]  /*7610*/  PLOP3.LUT P0, PT, PT, PT, UP0, 0x80, 0x0 ;  /* 0x000000000000781c */ /* 0x000fda0003f0f008 */
[----:B-1----:R-:W-:Y:S05]  /*7620*/  @P0 BRA `(.L_x_89) ;  /* 0x0000000000040947 */ /* 0x002fea0003800000 */
[----:B------:R-:W-:Y:S01]  /*7630*/  BPT.TRAP 0x1 ;  /* 0x000000040000795c */ /* 0x000fe20000300000 */
.L_x_89:
[----:B------:R-:W-:-:S04]  /*7640*/  LOP3.LUT P0, RZ, R2, 0x1f, RZ, 0xc0, !PT ;  /* 0x0000001f02ff7812 */ /* 0x000fc8000780c0ff */
[----:B------:R-:W-:-:S13]  /*7650*/  PLOP3.LUT P0, PT, P0, P2, PT, 0x2a, 0x0 ;  /* 0x000000000000781c */ /* 0x000fda0000704572 */
[----:B------:R-:W-:Y:S05]  /*7660*/  @P0 BRA `(.L_x_90) ;  /* 0x0000000000040947 */ /* 0x000fea0003800000 */
[----:B------:R-:W-:Y:S01]  /*7670*/  BPT.TRAP 0x1 ;  /* 0x000000040000795c */ /* 0x000fe20000300000 */
.L_x_90:
[----:B------:R-:W-:Y:S01]  /*7680*/  R2UR UR24, R5 ;  /* 0x00000000051872ca */ /* 0x000fe200000e0000 */
[----:B------:R-:W-:Y:S01]  /*7690*/  ULDC.64 UR12, c[0x0][0x198] ;  /* 0x00006600000c7ab9 */ /* 0x000fe20000000a00 */
[----:B------:R-:W-:Y:S01]  /*76a0*/  UMOV UR8, 0x0 ;  /* 0x0000000000087882 */ /* 0x000fe20000000000 */
[----:B------:R-:W-:Y:S01]  /*76b0*/  UIADD3 UR6, UP0, UR12, 0xf0, URZ ;  /* 0x000000f00c067890 */ /* 0x000fe2000ff1e03f */
[----:B------:R-:W-:Y:S01]  /*76c0*/  IMAD.MOV.U32 R0, RZ, RZ, 0x1 ;  /* 0x00000001ff007424 */ /* 0x000fe200078e00ff */
[----:B------:R-:W-:Y:S02]  /*76d0*/  UIADD3 UR12, UP1, UR12, 0x4f0, URZ ;  /* 0x000004f00c0c7890 */ /* 0x000fe4000ff3e03f */
[----:B------:R-:W-:Y:S02]  /*76e0*/  UIADD3.X UR7, URZ, UR13, URZ, UP0, !UPT ;  /* 0x0000000d3f077290 */ /* 0x000fe400087fe43f */
[----:B------:R-:W-:Y:S01]  /*76f0*/  UIADD3.X UR13, URZ, UR13, URZ, UP1, !UPT ;  /* 0x0000000d3f0d7290 */ /* 0x000fe20008ffe43f */
[----:B------:R-:W-:Y:S01]  /*7700*/  UMOV UR9, 0x10000000 ;  /* 0x1000000000097882 */ /* 0x000fe20000000000 */
[----:B------:R-:W-:-:S02]  /*7710*/  UMOV UR18, URZ ;  /* 0x0000003f00127c82 */ /* 0x000fc40008000000 */
[----:B------:R-:W-:Y:S02]  /*7720*/  UIADD3 UR16, UR24, 0xc000, URZ ;  /* 0x0000c00018107890 */ /* 0x000fe4000fffe03f */
[----:B------:R-:W-:Y:S02]  /*7730*/  UIADD3 UR17, UR24, 0x1c400, URZ ;  /* 0x0001c40018117890 */ /* 0x000fe4000fffe03f */
[----:B------:R-:W-:Y:S01]  /*7740*/  UIADD3 UR24, UR24, 0x1c000, URZ ;  /* 0x0001c00018187890 */ /* 0x000fe2000fffe03f */
[----:B------:R-:W-:Y:S01]  /*7750*/  UMOV UR19, URZ ;  /* 0x0000003f00137c82 */ /* 0x000fe20008000000 */
[----:B------:R-:W-:Y:S01]  /*7760*/  UMOV UR26, URZ ;  /* 0x0000003f001a7c82 */ /* 0x000fe20008000000 */
[----:B------:R-:W-:Y:S01]  /*7770*/  UMOV UR27, UR20 ;  /* 0x00000014001b7c82 */ /* 0x000fe20008000000 */
[----:B------:R-:W-:Y:S01]  /*7780*/  UMOV UR28, UR21 ;  /* 0x00000015001c7c82 */ /* 0x000fe20008000000 */
[----:B------:R-:W-:Y:S02]  /*7790*/  UMOV UR25, UR17 ;  /* 0x0000001100197c82 */ /* 0x000fe40008000000 */
[----:B------:R1:W-:Y:S02]  /*77a0*/  UTMALDG.4D [UR16], [UR6], desc[UR8] ;  /* 0x00000810060075b4 */ /* 0x0003e40008019000 */
[----:B------:R1:W-:Y:S02]  /*77b0*/  UTMALDG.3D [UR24], [UR12], desc[UR8] ;  /* 0x000008180c0075b4 */ /* 0x0003e40008011000 */
[----:B-1----:R-:W-:Y:S01]  /*77c0*/  NOP ;  /* 0x0000000000007918 */ /* 0x002fe20000000000 */
.L_x_87:
[----:B------:R-:W-:Y:S05]  /*77d0*/  BSYNC B0 ;  /* 0x0000000000007941 */ /* 0x000fea0003800000 */
.L_x_86:
[----:B------:R-:W-:Y:S01]  /*77e0*/  BSSY B0, `(.L_x_91) ;  /* 0x0000027000007945 */ /* 0x000fe20003800000 */
[----:B------:R-:W-:-:S03]  /*77f0*/  IMAD.MOV.U32 R8, RZ, RZ, RZ ;  /* 0x000000ffff087224 */ /* 0x000fc600078e00ff */
[----:B------:R-:W-:Y:S05]  /*7800*/  @!P3 BRA `(.L_x_92) ;  /* 0x000000000090b947 */ /* 0x000fea0003800000 */
[----:B------:R-:W1:Y:S01]  /*7810*/  S2R R6, SR_CgaCtaId ;  /* 0x0000000000067919 */ /* 0x000e620000008800 */
[----:B------:R-:W-:-:S04]  /*7820*/  MOV R5, 0x400 ;  /* 0x0000040000057802 */ /* 0x000fc80000000f00 */
[----:B-1----:R-:W-:Y:S01]  /*7830*/  LEA R7, R6, R5, 0x18 ;  /* 0x0000000506077211 */ /* 0x002fe200078ec0ff */
[----:B------:R-:W-:-:S04]  /*7840*/  IMAD.MOV.U32 R6, RZ, RZ, 0x1 ;  /* 0x00000001ff067424 */ /* 0x000fc800078e00ff */
[----:B------:R-:W-:Y:S01]  /*7850*/  IMAD R5, R4, 0x8, R7 ;  /* 0x0000000804057824 */ /* 0x000fe200078e0207 */
[----:B------:R-:W-:-:S04]  /*7860*/  SHF.L.U32 R6, R6, 0x1f, RZ ;  /* 0x0000001f06067819 */ /* 0x000fc800000006ff */
[----:B------:R-:W1:Y:S02]  /*7870*/  SYNCS.PHASECHK.TRANS64.TRYWAIT P0, [R5+URZ+0x1c460], R6 ;  /* 0x01c46006050075a7 */ /* 0x000e64000800017f */
[----:B-1----:R-:W-:Y:S05]  /*7880*/  @!P0 BRA `(.L_x_93) ;  /* 0x0000001800288947 */ /* 0x002fea0003800000 */
.L_x_142:
        /* <DEDUP_REMOVED lines=8> */
.L_x_94:
[----:B------:R-:W-:-:S04]  /*7910*/  LOP3.LUT P0, RZ, R2, 0x1f, RZ, 0xc0, !PT ;  /* 0x0000001f02ff7812 */ /* 0x000fc8000780c0ff */
[----:B------:R-:W-:-:S13]  /*7920*/  PLOP3.LUT P0, PT, P0, P2, PT, 0x2a, 0x0 ;  /* 0x000000000000781c */ /* 0x000fda0000704572 */
[----:B------:R-:W-:Y:S05]  /*7930*/  @P0 BRA `(.L_x_95) ;  /* 0x0000000000040947 */ /* 0x000fea0003800000 */
[----:B------:R-:W-:Y:S01]  /*7940*/  BPT.TRAP 0x1 ;  /* 0x000000040000795c */ /* 0x000fe20000300000 */
.L_x_95:
[----:B------:R-:W-:Y:S01]  /*7950*/  R2UR UR5, R7 ;  /* 0x00000000070572ca */ /* 0x000fe200000e0000 */
[----:B------:R-:W-:Y:S01]  /*7960*/  ULDC.64 UR6, c[0x0][0x198] ;  /* 0x0000660000067ab9 */ /* 0x000fe20000000a00 */
[----:B------:R-:W-:Y:S01]  /*7970*/  R2UR UR17, R5 ;  /* 0x00000000051172ca */ /* 0x000fe200000e0000 */
[----:B------:R-:W-:Y:S01]  /*7980*/  UIADD3 UR6, UP0, UR6, 0x2f0, URZ ;  /* 0x000002f006067890 */ /* 0x000fe2000ff1e03f */
[C---:B------:R-:W-:Y:S01]  /*7990*/  R2UR UR16, R4.reuse ;  /* 0x00000000041072ca */ /* 0x040fe200000e0000 */
[----:B------:R-:W-:Y:S01]  /*79a0*/  UMOV UR8, 0x0 ;  /* 0x0000000000087882 */ /* 0x000fe20000000000 */
[----:B------:R-:W-:Y:S01]  /*79b0*/  UMOV UR9, 0x10000000 ;  /* 0x1000000000097882 */ /* 0x000fe20000000000 */
[----:B------:R-:W-:Y:S01]  /*79c0*/  UIADD3.X UR7, URZ, UR7, URZ, UP0, !UPT ;  /* 0x000000073f077290 */ /* 0x000fe200087fe43f */
[----:B------:R-:W-:Y:S01]  /*79d0*/  VIADD R4, R4, 0x1 ;  /* 0x0000000104047836 */ /* 0x000fe20000000000 */
[----:B------:R-:W-:Y:S01]  /*79e0*/  UMOV UR18, URZ ;  /* 0x0000003f00127c82 */ /* 0x000fe20008000000 */
[----:B------:R-:W-:Y:S01]  /*79f0*/  UMOV UR19, UR11 ;  /* 0x0000000b00137c82 */ /* 0x000fe20008000000 */
[----:B------:R-:W-:-:S04]  /*7a00*/  IMAD.MOV.U32 R8, RZ, RZ, 0x40 ;  /* 0x00000040ff087424 */ /* 0x000fc800078e00ff */
[----:B------:R-:W-:Y:S02]  /*7a10*/  UIADD3 UR17, UR17, 0x1c440, URZ ;  /* 0x0001c44011117890 */ /* 0x000fe4000fffe03f */
[----:B------:R-:W-:-:S09]  /*7a20*/  ULEA UR16, UR16, UR5, 0xd ;  /* 0x0000000510107291 */ /* 0x000fd2000f8e683f */
[----:B------:R1:W-:Y:S02]  /*7a30*/  UTMALDG.4D [UR16], [UR6], desc[UR8] ;  /* 0x00000810060075b4 */ /* 0x0003e40008019000 */
[----:B-1----:R-:W-:Y:S01]  /*7a40*/  NOP ;  /* 0x0000000000007918 */ /* 0x002fe20000000000 */
.L_x_92:
[----:B------:R-:W-:Y:S05]  /*7a50*/  BSYNC B0 ;  /* 0x0000000000007941 */ /* 0x000fea0003800000 */
.L_x_91:
[----:B------:R-:W-:Y:S01]  /*7a60*/  BSSY B0, `(.L_x_96) ;  /* 0x000002b000007945 */ /* 0x000fe20003800000 */
[----:B------:R-:W-:-:S03]  /*7a70*/  IMAD.MOV.U32 R5, RZ, RZ, 0x1 ;  /* 0x00000001ff057424 */ /* 0x000fc600078e00ff */
[----:B------:R-:W-:Y:S05]  /*7a80*/  @!P3 BRA `(.L_x_97) ;  /* 0x0000000000a0b947 */ /* 0x000fea0003800000 */
[----:B------:R-:W1:Y:S01]  /*7a90*/  S2R R6, SR_CgaCtaId ;  /* 0x0000000000067919 */ /* 0x000e620000008800 */
[----:B------:R-:W-:Y:S01]  /*7aa0*/  MOV R5, 0x400 ;  /* 0x0000040000057802 */ /* 0x000fe20000000f00 */
[----:B------:R-:W-:-:S05]  /*7ab0*/  IMAD.MOV.U32 R7, RZ, RZ, 0x1 ;  /* 0x00000001ff077424 */ /* 0x000fca00078e00ff */
[----:B------:R-:W-:Y:S02]  /*7ac0*/  SHF.L.U32 R7, R7, 0x1f, RZ ;  /* 0x0000001f07077819 */ /* 0x000fe400000006ff */
[----:B-1----:R-:W-:-:S05]  /*7ad0*/  LEA R5, R6, R5, 0x18 ;  /* 0x0000000506057211 */ /* 0x002fca00078ec0ff */
[----:B------:R-:W-:-:S04]  /*7ae0*/  IMAD R6, R4, 0x8, R5 ;  /* 0x0000000804067824 */ /* 0x000fc800078e0205 */
[----:B------:R-:W1:Y:S02]  /*7af0*/  SYNCS.PHASECHK.TRANS64.TRYWAIT P0, [R6+URZ+0x1c460], R7 ;  /* 0x01c46007060075a7 */ /* 0x000e64000800017f */
[----:B-1----:R-:W-:Y:S05]  /*7b00*/  @!P0 BRA `(.L_x_98) ;  /* 0x00000014009c8947 */ /* 0x002fea0003800000 */
.L_x_143:
        /* <DEDUP_REMOVED lines=8> */
.L_x_99:
[----:B------:R-:W-:-:S04]  /*7b90*/  LOP3.LUT P0, RZ, R2, 0x1f, RZ, 0xc0, !PT ;  /* 0x0000001f02ff7812 */ /* 0x000fc8000780c0ff */
[----:B------:R-:W-:-:S13]  /*7ba0*/  PLOP3.LUT P0, PT, P0, P2, PT, 0x2a, 0x0 ;  /* 0x000000000000781c */ /* 0x000fda0000704572 */
[----:B------:R-:W-:Y:S05]  /*7bb0*/  @P0 BRA `(.L_x_100) ;  /* 0x0000000000040947 */ /* 0x000fea0003800000 */
[----:B------:R-:W-:Y:S01]  /*7bc0*/  BPT.TRAP 0x1 ;  /* 0x000000040000795c */ /* 0x000fe20000300000 */
.L_x_100:
[----:B------:R-:W-:Y:S01]  /*7bd0*/  R2UR UR5, R5 ;  /* 0x00000000050572ca */ /* 0x000fe200000e0000 */
[----:B------:R-:W-:Y:S01]  /*7be0*/  ULDC.64 UR6, c[0x0][0x198] ;  /* 0x0000660000067ab9 */ /* 0x000fe20000000a00 */
[----:B------:R-:W-:Y:S01]  /*7bf0*/  R2UR UR17, R6 ;  /* 0x00000000061172ca */ /* 0x000fe200000e0000 */
[----:B------:R-:W-:Y:S01]  /*7c00*/  UIADD3 UR6, UP0, UR6, 0x1f0, URZ ;  /* 0x000001f006067890 */ /* 0x000fe2000ff1e03f */
[----:B------:R-:W-:Y:S01]  /*7c10*/  R2UR UR16, R4 ;  /* 0x00000000041072ca */ /* 0x000fe200000e0000 */
[----:B------:R-:W-:Y:S01]  /*7c20*/  UMOV UR8, 0x0 ;  /* 0x0000000000087882 */ /* 0x000fe20000000000 */
[----:B------:R-:W-:Y:S01]  /*7c30*/  R2UR UR19, R8 ;  /* 0x00000000081372ca */ /* 0x000fe200000e0000 */
[----:B------:R-:W-:Y:S01]  /*7c40*/  UIADD3.X UR7, URZ, UR7, URZ, UP0, !UPT ;  /* 0x000000073f077290 */ /* 0x000fe200087fe43f */
[----:B------:R-:W-:Y:S01]  /*7c50*/  VIADD R4, R4, 0x1 ;  /* 0x0000000104047836 */ /* 0x000fe20000000000 */
[----:B------:R-:W-:Y:S01]  /*7c60*/  UMOV UR9, 0x10000000 ;  /* 0x1000000000097882 */ /* 0x000fe20000000000 */
[----:B------:R-:W-:-:S03]  /*7c70*/  UMOV UR18, URZ ;  /* 0x0000003f00127c82 */ /* 0x000fc60008000000 */
[C---:B------:R-:W-:Y:S02]  /*7c80*/  ISETP.NE.AND P5, PT, R4.reuse, 0x4, PT ;  /* 0x000000040400780c */ /* 0x040fe40003fa5270 */
[----:B------:R-:W-:Y:S01]  /*7c90*/  UIADD3 UR17, UR17, 0x1c440, URZ ;  /* 0x0001c44011117890 */ /* 0x000fe2000fffe03f */
[C---:B------:R-:W-:Y:S01]  /*7ca0*/  ISETP.NE.AND P0, PT, R4.reuse, 0x4, PT ;  /* 0x000000040400780c */ /* 0x040fe20003f05270 */
[----:B------:R-:W-:Y:S01]  /*7cb0*/  ULEA UR16, UR16, UR5, 0xd ;  /* 0x0000000510107291 */ /* 0x000fe2000f8e683f */
[----:B------:R-:W-:Y:S01]  /*7cc0*/  SEL R4, R4, RZ, P5 ;  /* 0x000000ff04047207 */ /* 0x000fe20002800000 */
[----:B------:R-:W-:Y:S01]  /*7cd0*/  UIADD3 UR19, UR11, UR19, URZ ;  /* 0x000000130b137290 */ /* 0x000fe2000fffe03f */
[----:B------:R-:W-:-:S08]  /*7ce0*/  SEL R5, RZ, 0x1, !P0 ;  /* 0x00000001ff057807 */ /* 0x000fd00004000000 */
[----:B------:R1:W-:Y:S02]  /*7cf0*/  UTMALDG.4D [UR16], [UR6], desc[UR8] ;  /* 0x00000810060075b4 */ /* 0x0003e40008019000 */
[----:B-1----:R-:W-:Y:S01]  /*7d00*/  NOP ;  /* 0x0000000000007918 */ /* 0x002fe20000000000 */
.L_x_97:
[----:B------:R-:W-:Y:S05]  /*7d10*/  BSYNC B0 ;  /* 0x0000000000007941 */ /* 0x000fea0003800000 */
.L_x_96:
[----:B------:R-:W-:Y:S01]  /*7d20*/  BSSY B0, `(.L_x_101) ;  /* 0x0000031000007945 */ /* 0x000fe20003800000 */
[----:B------:R-:W-:-:S03]  /*7d30*/  IMAD.MOV.U32 R9, RZ, RZ, RZ ;  /* 0x000000ffff097224 */ /* 0x000fc600078e00ff */
        /* <DEDUP_REMOVED lines=9> */
.L_x_144:
        /* <DEDUP_REMOVED lines=8> */
.L_x_104:
[----:B------:R-:W-:-:S04]  /*7e50*/  LOP3.LUT P0, RZ, R2, 0x1f, RZ, 0xc0, !PT ;  /* 0x0000001f02ff7812 */ /* 0x000fc8000780c0ff */
[----:B------:R-:W-:-:S13]  /*7e60*/  PLOP3.LUT P0, PT, P0, P2, PT, 0x2a, 0x0 ;  /* 0x000000000000781c */ /* 0x000fda0000704572 */
[----:B------:R-:W-:Y:S05]  /*7e70*/  @P0 BRA `(.L_x_105) ;  /* 0x0000000000040947 */ /* 0x000fea0003800000 */
[----:B------:R-:W-:Y:S01]  /*7e80*/  BPT.TRAP 0x1 ;  /* 0x000000040000795c */ /* 0x000fe20000300000 */
.L_x_105:
[----:B------:R-:W-:Y:S01]  /*7e90*/  R2UR UR17, R6 ;  /* 0x00000000061172ca */ /* 0x000fe200000e0000 */
[C-C-:B------:R-:W-:Y:S01]  /*7ea0*/  IMAD R6, R0.reuse, 0x2000, R7.reuse ;  /* 0x0000200000067824 */ /* 0x140fe200078e0207 */
[----:B------:R-:W-:Y:S01]  /*7eb0*/  ULDC.64 UR12, c[0x0][0x198] ;  /* 0x00006600000c7ab9 */ /* 0x000fe20000000a00 */
[C---:B------:R-:W-:Y:S01]  /*7ec0*/  IMAD R7, R0.reuse, 0x100, R7 ;  /* 0x0000010000077824 */ /* 0x040fe200078e0207 */
[----:B------:R-:W-:Y:S01]  /*7ed0*/  UIADD3 UR6, UP0, UR12, 0x3f0, URZ ;  /* 0x000003f00c067890 */ /* 0x000fe2000ff1e03f */
[----:B------:R-:W-:Y:S01]  /*7ee0*/  VIADD R0, R0, 0x1 ;  /* 0x0000000100007836 */ /* 0x000fe20000000000 */
[----:B------:R-:W-:Y:S01]  /*7ef0*/  R2UR UR16, R6 ;  /* 0x00000000061072ca */ /* 0x000fe200000e0000 */
[----:B------:R-:W-:Y:S01]  /*7f00*/  UIADD3 UR12, UP1, UR12, 0x5f0, URZ ;  /* 0x000005f00c0c7890 */ /* 0x000fe2000ff3e03f */
[----:B------:R-:W-:Y:S01]  /*7f10*/  R2UR UR24, R7 ;  /* 0x00000000071872ca */ /* 0x000fe200000e0000 */
[----:B------:R-:W-:Y:S01]  /*7f20*/  UIADD3.X UR7, URZ, UR13, URZ, UP0, !UPT ;  /* 0x0000000d3f077290 */ /* 0x000fe200087fe43f */
[----:B------:R-:W-:Y:S01]  /*7f30*/  IMAD.MOV.U32 R9, RZ, RZ, 0x1 ;  /* 0x00000001ff097424 */ /* 0x000fe200078e00ff */
[----:B------:R-:W-:-:S02]  /*7f40*/  UIADD3.X UR13, URZ, UR13, URZ, UP1, !UPT ;  /* 0x0000000d3f0d7290 */ /* 0x000fc40008ffe43f */
[----:B------:R-:W-:Y:S01]  /*7f50*/  UIADD3 UR17, UR17, 0x1c400, URZ ;  /* 0x0001c40011117890 */ /* 0x000fe2000fffe03f */
[----:B------:R-:W-:Y:S01]  /*7f60*/  UMOV UR8, 0x0 ;  /* 0x0000000000087882 */ /* 0x000fe20000000000 */
[----:B------:R-:W-:Y:S01]  /*7f70*/  UMOV UR9, 0x10000000 ;  /* 0x1000000000097882 */ /* 0x000fe20000000000 */
[----:B------:R-:W-:Y:S01]  /*7f80*/  UMOV UR18, URZ ;  /* 0x0000003f00127c82 */ /* 0x000fe20008000000 */
[----:B------:R-:W-:Y:S02]  /*7f90*/  UMOV UR19, URZ ;  /* 0x0000003f00137c82 */ /* 0x000fe40008000000 */
[----:B------:R-:W-:Y:S02]  /*7fa0*/  UIADD3 UR16, UR16, 0xc000, URZ ;  /* 0x0000c00010107890 */ /* 0x000fe4000fffe03f */
[----:B------:R-:W-:Y:S01]  /*7fb0*/  UIADD3 UR24, UR24, 0x1c000, URZ ;  /* 0x0001c00018187890 */ /* 0x000fe2000fffe03f */
[----:B------:R-:W-:Y:S01]  /*7fc0*/  UMOV UR26, URZ ;  /* 0x0000003f001a7c82 */ /* 0x000fe20008000000 */
[----:B------:R-:W-:Y:S01]  /*7fd0*/  UMOV UR27, UR20 ;  /* 0x00000014001b7c82 */ /* 0x000fe20008000000 */
[----:B------:R-:W-:Y:S01]  /*7fe0*/  UMOV UR28, UR21 ;  /* 0x00000015001c7c82 */ /* 0x000fe20008000000 */
[----:B------:R-:W-:-:S03]  /*7ff0*/  UMOV UR25, UR17 ;  /* 0x0000001100197c82 */ /* 0x000fc60008000000 */
[----:B------:R1:W-:Y:S02]  /*8000*/  UTMALDG.4D [UR16], [UR6], desc[UR8] ;  /* 0x00000810060075b4 */ /* 0x0003e40008019000 */
[----:B------:R1:W-:Y:S02]  /*8010*/  UTMALDG.3D [UR24], [UR12], desc[UR8] ;  /* 0x000008180c0075b4 */ /* 0x0003e40008011000 */
[----:B-1----:R-:W-:Y:S01]  /*8020*/  NOP ;  /* 0x0000000000007918 */ /* 0x002fe20000000000 */
.L_x_102:
[----:B------:R-:W-:Y:S05]  /*8030*/  BSYNC B0 ;  /* 0x0000000000007941 */ /* 0x000fea0003800000 */
.L_x_101:
[----:B------:R-:W-:Y:S04]  /*8040*/  BSSY B0, `(.L_x_106) ;  /* 0x0000024000007945 */ /* 0x000fe80003800000 */
[----:B------:R-:W-:Y:S05]  /*8050*/  @!P3 BRA `(.L_x_107) ;  /* 0x000000000088b947 */ /* 0x000fea0003800000 */
[----:B------:R-:W1:Y:S01]  /*8060*/  S2R R7, SR_CgaCtaId ;  /* 0x0000000000077919 */ /* 0x000e620000008800 */
[----:B------:R-:W-:Y:S02]  /*8070*/  MOV R6, 0x400 ;  /* 0x0000040000067802 */ /* 0x000fe40000000f00 */
[----:B------:R-:W-:Y:S02]  /*8080*/  SHF.L.U32 R5, R5, 0x1f, RZ ;  /* 0x0000001f05057819 */ /* 0x000fe400000006ff */
[----:B-1----:R-:W-:-:S05]  /*8090*/  LEA R7, R7, R6, 0x18 ;  /* 0x0000000607077211 */ /* 0x002fca00078ec0ff */
[----:B------:R-:W-:-:S04]  /*80a0*/  IMAD R6, R4, 0x8, R7 ;  /* 0x0000000804067824 */ /* 0x000fc800078e0207 */
[----:B------:R-:W1:Y:S02]  /*80b0*/  SYNCS.PHASECHK.TRANS64.TRYWAIT P0, [R6+URZ+0x1c460], R5 ;  /* 0x01c46005060075a7 */ /* 0x000e64000800017f */
[----:B-1----:R-:W-:Y:S05]  /*80c0*/  @!P0 BRA `(.L_x_108) ;  /* 0x0000001000548947 */ /* 0x002fea0003800000 */
.L_x_145:
        /* <DEDUP_REMOVED lines=8> */
.L_x_109:
[----:B------:R-:W-:-:S04]  /*8150*/  LOP3.LUT P0, RZ, R2, 0x1f, RZ, 0xc0, !PT ;  /* 0x0000001f02ff7812 */ /* 0x000fc8000780c0ff */
[----:B------:R-:W-:-:S13]  /*8160*/  PLOP3.LUT P0, PT, P0, P2, PT, 0x2a, 0x0 ;  /* 0x000000000000781c */ /* 0x000fda0000704572 */
[----:B------:R-:W-:Y:S05]  /*8170*/  @P0 BRA `(.L_x_110) ;  /* 0x0000000000040947 */ /* 0x000fea0003800000 */
[----:B------:R-:W-:Y:S01]  /*8180*/  BPT.TRAP 0x1 ;  /* 0x000000040000795c */ /* 0x000fe20000300000 */
.L_x_110:
        /* <DEDUP_REMOVED lines=8> */
[----:B------:R-:W-:Y:S01]  /*8210*/  UMOV UR9, 0x10000000 ;  /* 0x1000000000097882 */ /* 0x000fe20000000000 */
[----:B------:R-:W-:-:S06]  /*8220*/  UMOV UR18, URZ ;  /* 0x0000003f00127c82 */ /* 0x000fcc0008000000 */
[----:B------:R-:W-:Y:S02]  /*8230*/  ULEA UR16, UR16, UR5, 0xd ;  /* 0x0000000510107291 */ /* 0x000fe4000f8e683f */
[----:B------:R-:W-:Y:S02]  /*8240*/  UIADD3 UR19, UR11, UR19, URZ ;  /* 0x000000130b137290 */ /* 0x000fe4000fffe03f */
[----:B------:R-:W-:-:S09]  /*8250*/  UIADD3 UR17, UR17, 0x1c440, URZ ;  /* 0x0001c44011117890 */ /* 0x000fd2000fffe03f */
[----:B------:R1:W-:Y:S02]  /*8260*/  UTMALDG.4D [UR16], [UR6], desc[UR8] ;  /* 0x00000810060075b4 */ /* 0x0003e40008019000 */
[----:B-1----:R-:W-:Y:S01]  /*8270*/  NOP ;  /* 0x0000000000007918 */ /* 0x002fe20000000000 */
.L_x_107:
[----:B------:R-:W-:Y:S05]  /*8280*/  BSYNC B0 ;  /* 0x0000000000007941 */ /* 0x000fea0003800000 */
.L_x_106:
[----:B------:R-:W-:-:S13]  /*8290*/  ISETP.GE.AND P0, PT, R3, 0x41, PT ;  /* 0x000000410300780c */ /* 0x000fda0003f06270 */
[----:B------:R-:W-:Y:S05]  /*82a0*/  @!P0 EXIT ;  /* 0x000000000000894d */ /* 0x000fea0003800000 */
[----:B------:R-:W-:Y:S01]  /*82b0*/  VIADD R3, R3, 0x3f ;  /* 0x0000003f03037836 */ /* 0x000fe20000000000 */
[----:B------:R-:W-:Y:S01]  /*82c0*/  LOP3.LUT P0, RZ, R2, 0x1f, RZ, 0xc0, !PT ;  /* 0x0000001f02ff7812 */ /* 0x000fe2000780c0ff */
[----:B------:R-:W-:Y:S03]  /*82d0*/  BSSY B0, `(.L_x_111) ;  /* 0x000008a000007945 */ /* 0x000fe60003800000 */
[----:B------:R-:W-:Y:S02]  /*82e0*/  SHF.R.S32.HI R2, RZ, 0x1f, R3 ;  /* 0x0000001fff027819 */ /* 0x000fe40000011403 */
[----:B------:R-:W-:Y:S02]  /*82f0*/  PLOP3.LUT P0, PT, P0, P2, PT, 0x2a, 0x0 ;  /* 0x000000000000781c */ /* 0x000fe40000704572 */
[----:B------:R-:W-:Y:S01]  /*8300*/  LEA.HI R2, R2, R3, RZ, 0x6 ;  /* 0x0000000302027211 */ /* 0x000fe200078f30ff */
[----:B------:R-:W-:-:S03]  /*8310*/  IMAD.U32 R3, RZ, RZ, UR4 ;  /* 0x00000004ff037e24 */ /* 0x000fc6000f8e00ff */
[----:B------:R-:W-:Y:S02]  /*8320*/  SHF.R.S32.HI R4, RZ, 0x6, R2 ;  /* 0x00000006ff047819 */ /* 0x000fe40000011402 */
[----:B------:R-:W-:Y:S01]  /*8330*/  LOP3.LUT R2, R3, 0x2, RZ, 0xfc, !PT ;  /* 0x0000000203027812 */ /* 0x000fe200078efcff */
[----:B------:R-:W-:Y:S02]  /*8340*/  IMAD.MOV.U32 R3, RZ, RZ, 0x1 ;  /* 0x00000001ff037424 */ /* 0x000fe400078e00ff */
[----:B------:R-:W-:-:S07]  /*8350*/  IMAD.SHL.U32 R4, R4, 0x4, RZ ;  /* 0x0000000404047824 */ /* 0x000fce00078e00ff */
.L_x_126:
[----:B------:R-:W-:Y:S04]  /*8360*/  BSSY B1, `(.L_x_112) ;  /* 0x0000020000017945 */ /* 0x000fe80003800000 */
[----:B------:R-:W-:Y:S05]  /*8370*/  @!P3 BRA `(.L_x_113) ;  /* 0x000000000078b947 */ /* 0x000fea0003800000 */
[----:B------:R-:W1:Y:S01]  /*8380*/  S2R R6, SR_CgaCtaId ;  /* 0x0000000000067919 */ /* 0x000e620000008800 */
[----:B------:R-:W-:-:S04]  /*8390*/  MOV R5, 0x400 ;  /* 0x0000040000057802 */ /* 0x000fc80000000f00 */
[----:B-1----:R-:W-:Y:S02]  /*83a0*/  LEA R7, R6, R5, 0x18 ;  /* 0x0000000506077211 */ /* 0x002fe400078ec0ff */
[----:B------:R-:W-:-:S03]  /*83b0*/  SHF.L.U32 R5, R3, 0x1f, RZ ;  /* 0x0000001f03057819 */ /* 0x000fc600000006ff */
[----:B------:R-:W-:-:S04]  /*83c0*/  IMAD R6, R0, 0x8, R7 ;  /* 0x0000000800067824 */ /* 0x000fc800078e0207 */
[----:B------:R-:W1:Y:S02]  /*83d0*/  SYNCS.PHASECHK.TRANS64.TRYWAIT P4, [R6+URZ+0x1c420], R5 ;  /* 0x01c42005060075a7 */ /* 0x000e64000808017f */
[----:B-1----:R-:W-:Y:S05]  /*83e0*/  @!P4 BRA `(.L_x_114) ;  /* 0x0000000c00a0c947 */ /* 0x002fea0003800000 */
.L_x_146:
[----:B-1----:R-:W-:-:S04]  /*83f0*/  @P2 IMAD.MOV.U32 R5, RZ, RZ, 0x2100 ;  /* 0x00002100ff052424 */ /* 0x002fc800078e00ff */
[----:B------:R1:W-:Y:S02]  /*8400*/  @P2 SYNCS.ARRIVE.TRANS64 RZ, [R6+URZ+0x1c400], R5 ;  /* 0x01c4000506ff29a7 */ /* 0x0003e4000800003f */
[----:B-1----:R-:W-:-:S04]  /*8410*/  PRMT R5, R2, 0x9910, RZ ;  /* 0x0000991002057816 */ /* 0x002fc800000000ff */
[----:B------:R-:W-:-:S13]  /*8420*/  ISETP.NE.AND P4, PT, R5, 0x2, PT ;  /* 0x000000020500780c */ /* 0x000fda0003f85270 */
[----:B------:R-:W-:Y:S05]  /*8430*/  @P4 BRA `(.L_x_115) ;  /* 0x0000000000044947 */ /* 0x000fea0003800000 */
[----:B------:R-:W-:Y:S01]  /*8440*/  BPT.TRAP 0x1 ;  /* 0x000000040000795c */ /* 0x000fe20000300000 */
.L_x_115:
[----:B------:R-:W-:Y:S05]  /*8450*/  @P0 BRA `(.L_x_116) ;  /* 0x0000000000040947 */ /* 0x000fea0003800000 */
[----:B------:R-:W-:Y:S01]  /*8460*/  BPT.TRAP 0x1 ;  /* 0x000000040000795c */ /* 0x000fe20000300000 */
.L_x_116:
[----:B------:R-:W-:Y:S01]  /*8470*/  IMAD R7, R0, 0x2000, R7 ;  /* 0x0000200000077824 */ /* 0x000fe200078e0207 */
[----:B------:R-:W-:Y:S01]  /*8480*/  R2UR UR17, R6 ;  /* 0x00000000061172ca */ /* 0x000fe200000e0000 */
[----:B------:R-:W-:Y:S01]  /*8490*/  ULDC.64 UR6, c[0x0][0x198] ;  /* 0x0000660000067ab9 */ /* 0x000fe20000000a00 */
[----:B------:R-:W-:Y:S01]  /*84a0*/  R2UR UR19, R9 ;  /* 0x00000000091372ca */ /* 0x000fe200000e0000 */
[----:B------:R-:W-:Y:S01]  /*84b0*/  UIADD3 UR6, UP0, UR6, 0xf0, URZ ;  /* 0x000000f006067890 */ /* 0x000fe2000ff1e03f */
[----:B------:R-:W-:Y:S01]  /*84c0*/  R2UR UR16, R7 ;  /* 0x00000000071072ca */ /* 0x000fe200000e0000 */
[----:B------:R-:W-:Y:S01]  /*84d0*/  UMOV UR8, 0x0 ;  /* 0x0000000000087882 */ /* 0x000fe20000000000 */
[----:B------:R-:W-:Y:S01]  /*84e0*/  UMOV UR9, 0x10000000 ;  /* 0x1000000000097882 */ /* 0x000fe20000000000 */
[----:B------:R-:W-:Y:S01]  /*84f0*/  UIADD3.X UR7, URZ, UR7, URZ, UP0, !UPT ;  /* 0x000000073f077290 */ /* 0x000fe200087fe43f */
[----:B------:R-:W-:-:S05]  /*8500*/  UMOV UR18, URZ ;  /* 0x0000003f00127c82 */ /* 0x000fca0008000000 */
[----:B------:R-:W-:Y:S02]  /*8510*/  UIADD3 UR17, UR17, 0x1c400, URZ ;  /* 0x0001c40011117890 */ /* 0x000fe4000fffe03f */
[----:B------:R-:W-:Y:S02]  /*8520*/  USHF.L.U32 UR19, UR19, 0x6, URZ ;  /* 0x0000000613137899 */ /* 0x000fe4000800063f */
[----:B------:R-:W-:-:S09]  /*8530*/  UIADD3 UR16, UR16, 0xc000, URZ ;  /* 0x0000c00010107890 */ /* 0x000fd2000fffe03f */
[----:B------:R1:W-:Y:S02]  /*8540*/  UTMALDG.4D [UR16], [UR6], desc[UR8] ;  /* 0x00000810060075b4 */ /* 0x0003e40008019000 */
[----:B-1----:R-:W-:Y:S01]  /*8550*/  NOP ;  /* 0x0000000000007918 */ /* 0x002fe20000000000 */
.L_x_113:
[----:B------:R-:W-:Y:S05]  /*8560*/  BSYNC B1 ;  /* 0x0000000000017941 */ /* 0x000fea0003800000 */
.L_x_112:
[C---:B------:R-:W-:Y:S01]  /*8570*/  ISETP.LT.OR P4, PT, R4.reuse, 0x6, !P3 ;  /* 0x000000060400780c */ /* 0x040fe20005f81670 */
[----:B------:R-:W-:Y:S01]  /*8580*/  BSSY B1, `(.L_x_117) ;  /* 0x000001c000017945 */ /* 0x000fe20003800000 */
[----:B------:R-:W-:-:S11]  /*8590*/  ISETP.LT.OR P5, PT, R4, 0x7, !P3 ;  /* 0x000000070400780c */ /* 0x000fd60005fa1670 */
[----:B------:R-:W-:Y:S05]  /*85a0*/  @P4 BRA `(.L_x_118) ;  /* 0x0000000000644947 */ /* 0x000fea0003800000 */
[----:B------:R-:W1:Y:S01]  /*85b0*/  S2R R6, SR_CgaCtaId ;  /* 0x0000000000067919 */ /* 0x000e620000008800 */
[----:B------:R-:W-:Y:S01]  /*85c0*/  MOV R5, 0x400 ;  /* 0x0000040000057802 */ /* 0x000fe20000000f00 */
[----:B------:R-:W-:Y:S01]  /*85d0*/  ULDC.64 UR6, c[0x0][0x198] ;  /* 0x0000660000067ab9 */ /* 0x000fe20000000a00 */
[----:B------:R-:W-:Y:S01]  /*85e0*/  R2UR UR26, R9 ;  /* 0x00000000091a72ca */ /* 0x000fe200000e0000 */
[----:B------:R-:W-:Y:S01]  /*85f0*/  UIADD3 UR6, UP0, UR6, 0x4f0, URZ ;  /* 0x000004f006067890 */ /* 0x000fe2000ff1e03f */
[----:B------:R-:W-:Y:S01]  /*8600*/  UMOV UR8, 0x0 ;  /* 0x0000000000087882 */ /* 0x000fe20000000000 */
[----:B------:R-:W-:Y:S02]  /*8610*/  UMOV UR9, 0x10000000 ;  /* 0x1000000000097882 */ /* 0x000fe40000000000 */
[----:B------:R-:W-:Y:S01]  /*8620*/  UIADD3.X UR7, URZ, UR7, URZ, UP0, !UPT ;  /* 0x000000073f077290 */ /* 0x000fe200087fe43f */
[----:B------:R-:W-:Y:S01]  /*8630*/  UMOV UR27, UR20 ;  /* 0x00000014001b7c82 */ /* 0x000fe20008000000 */
[----:B------:R-:W-:-:S06]  /*8640*/  UMOV UR28, UR21 ;  /* 0x00000015001c7c82 */ /* 0x000fcc0008000000 */
[----:B------:R-:W-:Y:S01]  /*8650*/  USHF.L.U32 UR26, UR26, 0x6, URZ ;  /* 0x000000061a1a7899 */ /* 0x000fe2000800063f */
[----:B-1----:R-:W-:-:S05]  /*8660*/  LEA R5, R6, R5, 0x18 ;  /* 0x0000000506057211 */ /* 0x002fca00078ec0ff */
[C-C-:B------:R-:W-:Y:S02]  /*8670*/  IMAD R6, R0.reuse, 0x8, R5.reuse ;  /* 0x0000000800067824 */ /* 0x140fe400078e0205 */
[----:B------:R-:W-:-:S03]  /*8680*/  IMAD R5, R0, 0x100, R5 ;  /* 0x0000010000057824 */ /* 0x000fc600078e0205 */
[----:B------:R-:W-:Y:S02]  /*8690*/  R2UR UR25, R6 ;  /* 0x00000000061972ca */ /* 0x000fe400000e0000 */
[----:B------:R-:W-:Y:S01]  /*86a0*/  R2UR UR24, R5 ;  /* 0x00000000051872ca */ /* 0x000fe200000e0000 */
[----:B------:R-:W-:-:S05]  /*86b0*/  VIADD R5, R0, 0x1 ;  /* 0x0000000100057836 */ /* 0x000fca0000000000 */
[----:B------:R-:W-:-:S04]  /*86c0*/  ISETP.NE.AND P4, PT, R5, 0x4, PT ;  /* 0x000000040500780c */ /* 0x000fc80003f85270 */
[----:B------:R-:W-:Y:S01]  /*86d0*/  SEL R0, RZ, 0x1, P4 ;  /* 0x00000001ff007807 */ /* 0x000fe20002000000 */
[----:B------:R-:W-:Y:S02]  /*86e0*/  UIADD3 UR25, UR25, 0x1c400, URZ ;  /* 0x0001c40019197890 */ /* 0x000fe4000fffe03f */
[----:B------:R-:W-:Y:S01]  /*86f0*/  UIADD3 UR24, UR24, 0x1c000, URZ ;  /* 0x0001c00018187890 */ /* 0x000fe2000fffe03f */
[----:B------:R-:W-:Y:S02]  /*8700*/  LOP3.LUT R3, R3, R0, RZ, 0x3c, !PT ;  /* 0x0000000003037212 */ /* 0x000fe400078e3cff */
[----:B------:R-:W-:-:S06]  /*8710*/  SEL R0, R5, RZ, P4 ;  /* 0x000000ff05007207 */ /* 0x000fcc0002000000 */
[----:B------:R1:W-:Y:S02]  /*8720*/  UTMALDG.3D [UR24], [UR6], desc[UR8] ;  /* 0x00000818060075b4 */ /* 0x0003e40008011000 */
[----:B-1----:R-:W-:Y:S01]  /*8730*/  NOP ;  /* 0x0000000000007918 */ /* 0x002fe20000000000 */
.L_x_118:
[----:B------:R-:W-:Y:S05]  /*8740*/  BSYNC B1 ;  /* 0x0000000000017941 */ /* 0x000fea0003800000 */
.L_x_117:
[----:B------:R-:W-:Y:S04]  /*8750*/  BSSY B1, `(.L_x_119) ;  /* 0x0000020000017945 */ /* 0x000fe80003800000 */
[----:B------:R-:W-:Y:S05]  /*8760*/  @P5 BRA `(.L_x_120) ;  /* 0x0000000000785947 */ /* 0x000fea0003800000 */
[----:B------:R-:W1:Y:S01]  /*8770*/  S2R R6, SR_CgaCtaId ;  /* 0x0000000000067919 */ /* 0x000e620000008800 */
[----:B------:R-:W-:Y:S02]  /*8780*/  MOV R5, 0x400 ;  /* 0x0000040000057802 */ /* 0x000fe40000000f00 */
[----:B------:R-:W-:Y:S02]  /*8790*/  SHF.L.U32 R7, R3, 0x1f, RZ ;  /* 0x0000001f03077819 */ /* 0x000fe400000006ff */
[----:B-1----:R-:W-:-:S05]  /*87a0*/  LEA R5, R6, R5, 0x18 ;  /* 0x0000000506057211 */ /* 0x002fca00078ec0ff */
[----:B------:R-:W-:-:S04]  /*87b0*/  IMAD R6, R0, 0x8, R5 ;  /* 0x0000000800067824 */ /* 0x000fc800078e0205 */
[----:B------:R-:W1:Y:S02]  /*87c0*/  SYNCS.PHASECHK.TRANS64.TRYWAIT P4, [R6+URZ+0x1c420], R7 ;  /* 0x01c42007060075a7 */ /* 0x000e64000808017f */
[----:B-1----:R-:W-:Y:S05]  /*87d0*/  @!P4 BRA `(.L_x_121) ;  /* 0x0000000800b8c947 */ /* 0x002fea0003800000 */
.L_x_147:
[----:B-1----:R-:W-:-:S04]  /*87e0*/  @P1 IMAD.MOV.U32 R7, RZ, RZ, 0x2100 ;  /* 0x00002100ff071424 */ /* 0x002fc800078e00ff */
[----:B------:R1:W-:Y:S02]  /*87f0*/  @P1 SYNCS.ARRIVE.TRANS64 RZ, [R6+URZ+0x1c400], R7 ;  /* 0x01c4000706ff19a7 */ /* 0x0003e4000800003f */
[----:B-1----:R-:W-:-:S04]  /*8800*/  PRMT R7, R2, 0x9910, RZ ;  /* 0x0000991002077816 */ /* 0x002fc800000000ff */
[----:B------:R-:W-:-:S13]  /*8810*/  ISETP.NE.AND P4, PT, R7, 0x2, PT ;  /* 0x000000020700780c */ /* 0x000fda0003f85270 */
[----:B------:R-:W-:Y:S05]  /*8820*/  @P4 BRA `(.L_x_122) ;  /* 0x0000000000044947 */ /* 0x000fea0003800000 */
[----:B------:R-:W-:Y:S01]  /*8830*/  BPT.TRAP 0x1 ;  /* 0x000000040000795c */ /* 0x000fe20000300000 */
.L_x_122:
[----:B------:R-:W-:Y:S05]  /*8840*/  @P0 BRA `(.L_x_123) ;  /* 0x0000000000040947 */ /* 0x000fea0003800000 */
[----:B------:R-:W-:Y:S01]  /*8850*/  BPT.TRAP 0x1 ;  /* 0x000000040000795c */ /* 0x000fe20000300000 */
.L_x_123:
        /* <DEDUP_REMOVED lines=15> */
.L_x_120:
[----:B------:R-:W-:Y:S05]  /*8950*/  BSYNC B1 ;  /* 0x0000000000017941 */ /* 0x000fea0003800000 */
.L_x_119:
[----:B------:R-:W-:Y:S01]  /*8960*/  ISETP.LT.OR P4, PT, R4, 0x8, !P3 ;  /* 0x000000080400780c */ /* 0x000fe20005f81670 */
[----:B------:R-:W-:-:S12]  /*8970*/  BSSY B1, `(.L_x_124) ;  /* 0x000001c000017945 */ /* 0x000fd80003800000 */
[----:B------:R-:W-:Y:S05]  /*8980*/  @P4 BRA `(.L_x_125) ;  /* 0x0000000000684947 */ /* 0x000fea0003800000 */
[----:B------:R-:W1:Y:S01]  /*8990*/  S2R R6, SR_CgaCtaId ;  /* 0x0000000000067919 */ /* 0x000e620000008800 */
[----:B------:R-:W-:Y:S01]  /*89a0*/  MOV R5, 0x400 ;  /* 0x0000040000057802 */ /* 0x000fe20000000f00 */
[----:B------:R-:W-:Y:S01]  /*89b0*/  ULDC.64 UR6, c[0x0][0x198] ;  /* 0x0000660000067ab9 */ /* 0x000fe20000000a00 */
[C---:B------:R-:W-:Y:S01]  /*89c0*/  R2UR UR26, R9.reuse ;  /* 0x00000000091a72ca */ /* 0x040fe200000e0000 */
[----:B------:R-:W-:Y:S01]  /*89d0*/  UIADD3 UR6, UP0, UR6, 0x5f0, URZ ;  /* 0x000005f006067890 */ /* 0x000fe2000ff1e03f */
[----:B------:R-:W-:Y:S01]  /*89e0*/  VIADD R9, R9, 0x1 ;  /* 0x0000000109097836 */ /* 0x000fe20000000000 */
[----:B------:R-:W-:Y:S01]  /*89f0*/  UMOV UR8, 0x0 ;  /* 0x0000000000087882 */ /* 0x000fe20000000000 */
[----:B------:R-:W-:Y:S01]  /*8a00*/  UMOV UR9, 0x10000000 ;  /* 0x1000000000097882 */ /* 0x000fe20000000000 */
[----:B------:R-:W-:Y:S01]  /*8a10*/  UIADD3.X UR7, URZ, UR7, URZ, UP0, !UPT ;  /* 0x000000073f077290 */ /* 0x000fe200087fe43f */
[----:B------:R-:W-:Y:S01]  /*8a20*/  UMOV UR27, UR20 ;  /* 0x00000014001b7c82 */ /* 0x000fe20008000000 */
[----:B------:R-:W-:-:S06]  /*8a30*/  UMOV UR28, UR21 ;  /* 0x00000015001c7c82 */ /* 0x000fcc0008000000 */
[----:B------:R-:W-:Y:S01]  /*8a40*/  USHF.L.U32 UR26, UR26, 0x6, URZ ;  /* 0x000000061a1a7899 */ /* 0x000fe2000800063f */
[----:B-1----:R-:W-:-:S05]  /*8a50*/  LEA R5, R6, R5, 0x18 ;  /* 0x0000000506057211 */ /* 0x002fca00078ec0ff */
[C-C-:B------:R-:W-:Y:S02]  /*8a60*/  IMAD R6, R0.reuse, 0x8, R5.reuse ;  /* 0x0000000800067824 */ /* 0x140fe400078e0205 */
[C---:B------:R-:W-:Y:S02]  /*8a70*/  IMAD R5, R0.reuse, 0x100, R5 ;  /* 0x0000010000057824 */ /* 0x040fe400078e0205 */
[----:B------:R-:W-:Y:S01]  /*8a80*/  VIADD R0, R0, 0x1 ;  /* 0x0000000100007836 */ /* 0x000fe20000000000 */
[----:B------:R-:W-:Y:S02]  /*8a90*/  R2UR UR25, R6 ;  /* 0x00000000061972ca */ /* 0x000fe400000e0000 */
[----:B------:R-:W-:Y:S02]  /*8aa0*/  R2UR UR24, R5 ;  /* 0x00000000051872ca */ /* 0x000fe400000e0000 */
[----:B------:R-:W-:-:S04]  /*8ab0*/  ISETP.NE.AND P4, PT, R0, 0x4, PT ;  /* 0x000000040000780c */ /* 0x000fc80003f85270 */
[----:B------:R-:W-:Y:S02]  /*8ac0*/  SEL R6, RZ, 0x1, P4 ;  /* 0x00000001ff067807 */ /* 0x000fe40002000000 */
[----:B------:R-:W-:Y:S02]  /*8ad0*/  SEL R0, R0, RZ, P4 ;  /* 0x000000ff00007207 */ /* 0x000fe40002000000 */
[----:B------:R-:W-:Y:S01]  /*8ae0*/  LOP3.LUT R3, R3, R6, RZ, 0x3c, !PT ;  /* 0x0000000603037212 */ /* 0x000fe200078e3cff */
[----:B------:R-:W-:Y:S02]  /*8af0*/  UIADD3 UR25, UR25, 0x1c400, URZ ;  /* 0x0001c40019197890 */ /* 0x000fe4000fffe03f */
[----:B------:R-:W-:-:S09]  /*8b00*/  UIADD3 UR24, UR24, 0x1c000, URZ ;  /* 0x0001c00018187890 */ /* 0x000fd2000fffe03f */
[----:B------:R1:W-:Y:S02]  /*8b10*/  UTMALDG.3D [UR24], [UR6], desc[UR8] ;  /* 0x00000818060075b4 */ /* 0x0003e40008011000 */
[----:B-1----:R-:W-:Y:S01]  /*8b20*/  NOP ;  /* 0x0000000000007918 */ /* 0x002fe20000000000 */
.L_x_125:
[----:B------:R-:W-:Y:S05]  /*8b30*/  BSYNC B1 ;  /* 0x0000000000017941 */ /* 0x000fea0003800000 */
.L_x_124:
[C---:B------:R-:W-:Y:S01]  /*8b40*/  ISETP.GT.AND P4, PT, R4.reuse, 0x8, PT ;  /* 0x000000080400780c */ /* 0x040fe20003f84270 */
[----:B------:R-:W-:-:S12]  /*8b50*/  VIADD R4, R4, 0xfffffffc ;  /* 0xfffffffc04047836 */ /* 0x000fd80000000000 */
[----:B------:R-:W-:Y:S05]  /*8b60*/  @P4 BRA `(.L_x_126) ;  /* 0xfffffff400fc4947 */ /* 0x000fea000383ffff */
[----:B------:R-:W-:Y:S05]  /*8b70*/  BSYNC B0 ;  /* 0x0000000000007941 */ /* 0x000fea0003800000 */
.L_x_111:
[----:B------:R-:W-:Y:S05]  /*8b80*/  EXIT ;  /* 0x000000000000794d */ /* 0x000fea0003800000 */
.L_x_15:
[----:B--2---:R-:W-:-:S04]  /*8b90*/  IMAD.U32 R3, RZ, RZ, UR8 ;  /* 0x00000008ff037e24 */ /* 0x004fc8000f8e00ff */
[----:B------:R2:W3:Y:S03]  /*8ba0*/  SYNCS.PHASECHK.TRANS64.TRYWAIT P1, [R3+URZ+0x1c440], R4 ;  /* 0x01c44004030075a7 */ /* 0x0004e6000802017f */
[----:B---3--:R-:W-:Y:S05]  /*8bb0*/  @!P1 NANOSLEEP.SYNCS 0x989680 ;  /* 0x009896800000995d */ /* 0x008fea0003900000 */
[----:B------:R-:W3:Y:S02]  /*8bc0*/  @!P1 SYNCS.PHASECHK.TRANS64 P1, [R3+URZ+0x1c440], R4 ;  /* 0x01c44004030095a7 */ /* 0x000ee4000802007f */
[----:B---3--:R-:W-:Y:S05]  /*8bd0*/  @!P1 BRA `(.L_x_15) ;  /* 0xfffffffc00ec9947 */ /* 0x008fea000383ffff */
[----:B------:R-:W-:Y:S05]  /*8be0*/  BRA `(.L_x_127) ;  /* 0xffffff8000947947 */ /* 0x000fea000383ffff */
.L_x_17:
[----:B---3--:R-:W-:-:S04]  /*8bf0*/  IMAD.U32 R5, RZ, RZ, UR8 ;  /* 0x00000008ff057e24 */ /* 0x008fc8000f8e00ff */
[----:B------:R3:W4:Y:S03]  /*8c00*/  SYNCS.PHASECHK.TRANS64.TRYWAIT P1, [R5+URZ+0x1c448], R4 ;  /* 0x01c44804050075a7 */ /* 0x000726000802017f */
[----:B----4-:R-:W-:Y:S05]  /*8c10*/  @!P1 NANOSLEEP.SYNCS 0x989680 ;  /* 0x009896800000995d */ /* 0x010fea0003900000 */
[----:B------:R-:W4:Y:S02]  /*8c20*/  @!P1 SYNCS.PHASECHK.TRANS64 P1, [R5+URZ+0x1c448], R4 ;  /* 0x01c44804050095a7 */ /* 0x000f24000802007f */
[----:B----4-:R-:W-:Y:S05]  /*8c30*/  @!P1 BRA `(.L_x_17) ;  /* 0xfffffffc00ec9947 */ /* 0x010fea000383ffff */
[----:B------:R-:W-:Y:S05]  /*8c40*/  BRA `(.L_x_128) ;  /* 0xffffff8000a07947 */ /* 0x000fea000383ffff */
.L_x_20:
[----:B-1----:R-:W-:-:S04]  /*8c50*/  IMAD.U32 R3, RZ, RZ, UR13 ;  /* 0x0000000dff037e24 */ /* 0x002fc8000f8e00ff */
[----:B------:R1:W2:Y:S03]  /*8c60*/  SYNCS.PHASECHK.TRANS64.TRYWAIT P1, [R3+URZ+0x1c400], R2 ;  /* 0x01c40002030075a7 */ /* 0x0002a6000802017f */
[----:B--2---:R-:W-:Y:S05]  /*8c70*/  @!P1 NANOSLEEP.SYNCS 0x989680 ;  /* 0x009896800000995d */ /* 0x004fea0003900000 */
[----:B------:R-:W2:Y:S02]  /*8c80*/  @!P1 SYNCS.PHASECHK.TRANS64 P1, [R3+URZ+0x1c400], R2 ;  /* 0x01c40002030095a7 */ /* 0x000ea4000802007f */
[----:B--2---:R-:W-:Y:S05]  /*8c90*/  @!P1 BRA `(.L_x_20) ;  /* 0xfffffffc00ec9947 */ /* 0x004fea000383ffff */
[----:B------:R-:W-:Y:S05]  /*8ca0*/  BRA `(.L_x_129) ;  /* 0xffffff8400c07947 */ /* 0x000fea000383ffff */
.L_x_22:
[----:B-1----:R-:W-:-:S04]  /*8cb0*/  IMAD.U32 R7, RZ, RZ, UR16 ;  /* 0x00000010ff077e24 */ /* 0x002fc8000f8e00ff */
[----:B------:R1:W2:Y:S03]  /*8cc0*/  SYNCS.PHASECHK.TRANS64.TRYWAIT P1, [R7+URZ+0x1c400], R6 ;  /* 0x01c40006070075a7 */ /* 0x0002a6000802017f */
[----:B--2---:R-:W-:Y:S05]  /*8cd0*/  @!P1 NANOSLEEP.SYNCS 0x989680 ;  /* 0x009896800000995d */ /* 0x004fea0003900000 */
[----:B------:R-:W2:Y:S02]  /*8ce0*/  @!P1 SYNCS.PHASECHK.TRANS64 P1, [R7+URZ+0x1c400], R6 ;  /* 0x01c40006070095a7 */ /* 0x000ea4000802007f */
[----:B--2---:R-:W-:Y:S05]  /*8cf0*/  @!P1 BRA `(.L_x_22) ;  /* 0xfffffffc00ec9947 */ /* 0x004fea000383ffff */
[----:B------:R-:W-:Y:S05]  /*8d00*/  BRA `(.L_x_130) ;  /* 0xffffff8800807947 */ /* 0x000fea000383ffff */
.L_x_23:
[----:B-1----:R-:W-:-:S04]  /*8d10*/  IMAD.U32 R56, RZ, RZ, UR14 ;  /* 0x0000000eff387e24 */ /* 0x002fc8000f8e00ff */
[----:B------:R1:W2:Y:S03]  /*8d20*/  SYNCS.PHASECHK.TRANS64.TRYWAIT P5, [R56+URZ], R159 ;  /* 0x0000009f380075a7 */ /* 0x0002a600080a017f */
[----:B--2---:R-:W-:Y:S05]  /*8d30*/  @!P5 NANOSLEEP.SYNCS 0x989680 ;  /* 0x009896800000d95d */ /* 0x004fea0003900000 */
[----:B------:R-:W2:Y:S02]  /*8d40*/  @!P5 SYNCS.PHASECHK.TRANS64 P5, [R56+URZ], R159 ;  /* 0x0000009f3800d5a7 */ /* 0x000ea400080a007f */
[----:B--2---:R-:W-:Y:S05]  /*8d50*/  @!P5 BRA `(.L_x_23) ;  /* 0xfffffffc00ecd947 */ /* 0x004fea000383ffff */
[----:B------:R-:W-:Y:S05]  /*8d60*/  BRA `(.L_x_131) ;  /* 0xffffff9400487947 */ /* 0x000fea000383ffff */
.L_x_25:
[----:B-1----:R-:W-:-:S04]  /*8d70*/  IMAD.U32 R10, RZ, RZ, UR14 ;  /* 0x0000000eff0a7e24 */ /* 0x002fc8000f8e00ff */
[----:B------:R1:W2:Y:S03]  /*8d80*/  SYNCS.PHASECHK.TRANS64.TRYWAIT P1, [R10+URZ+0x1c4a0], R3 ;  /* 0x01c4a0030a0075a7 */ /* 0x0002a6000802017f */
[----:B--2---:R-:W-:Y:S05]  /*8d90*/  @!P1 NANOSLEEP.SYNCS 0x989680 ;  /* 0x009896800000995d */ /* 0x004fea0003900000 */
[----:B------:R-:W2:Y:S02]  /*8da0*/  @!P1 SYNCS.PHASECHK.TRANS64 P1, [R10+URZ+0x1c4a0], R3 ;  /* 0x01c4a0030a0095a7 */ /* 0x000ea4000802007f */
[----:B--2---:R-:W-:Y:S05]  /*8db0*/  @!P1 BRA `(.L_x_25) ;  /* 0xfffffffc00ec9947 */ /* 0x004fea000383ffff */
[----:B------:R-:W-:Y:S05]  /*8dc0*/  BRA `(.L_x_24) ;  /* 0xffffffa400e07947 */ /* 0x000fea000383ffff */
.L_x_29:
[----:B-1----:R1:W2:Y:S02]  /*8dd0*/  SYNCS.PHASECHK.TRANS64.TRYWAIT P1, [R3+URZ+0x1c490], R2 ;  /* 0x01c49002030075a7 */ /* 0x0022a4000802017f */
[----:B--2---:R-:W-:Y:S05]  /*8de0*/  @!P1 NANOSLEEP.SYNCS 0x989680 ;  /* 0x009896800000995d */ /* 0x004fea0003900000 */
[----:B------:R-:W2:Y:S02]  /*8df0*/  @!P1 SYNCS.PHASECHK.TRANS64 P1, [R3+URZ+0x1c490], R2 ;  /* 0x01c49002030095a7 */ /* 0x000ea4000802007f */
[----:B--2---:R-:W-:Y:S05]  /*8e00*/  @!P1 BRA `(.L_x_29) ;  /* 0xfffffffc00f09947 */ /* 0x004fea000383ffff */
[----:B------:R-:W-:Y:S05]  /*8e10*/  BRA `(.L_x_132) ;  /* 0xffffffac00007947 */ /* 0x000fea000383ffff */
.L_x_32:
[----:B-1----:R-:W-:-:S04]  /*8e20*/  IMAD.U32 R3, RZ, RZ, UR14 ;  /* 0x0000000eff037e24 */ /* 0x002fc8000f8e00ff */
[----:B------:R1:W2:Y:S03]  /*8e30*/  SYNCS.PHASECHK.TRANS64.TRYWAIT P1, [R3+URZ], R2 ;  /* 0x00000002030075a7 */ /* 0x0002a6000802017f */
[----:B--2---:R-:W-:Y:S05]  /*8e40*/  @!P1 NANOSLEEP.SYNCS 0x989680 ;  /* 0x009896800000995d */ /* 0x004fea0003900000 */
[----:B------:R-:W2:Y:S02]  /*8e50*/  @!P1 SYNCS.PHASECHK.TRANS64 P1, [R3+URZ], R2 ;  /* 0x00000002030095a7 */ /* 0x000ea4000802007f */
[----:B--2---:R-:W-:Y:S05]  /*8e60*/  @!P1 BRA `(.L_x_32) ;  /* 0xfffffffc00ec9947 */ /* 0x004fea000383ffff */
[----:B------:R-:W-:Y:S05]  /*8e70*/  BRA `(.L_x_133) ;  /* 0xffffffac000c7947 */ /* 0x000fea000383ffff */
.L_x_34:
[----:B-1----:R1:W2:Y:S02]  /*8e80*/  SYNCS.PHASECHK.TRANS64.TRYWAIT P2, [R67+URZ+0x1c490], R2 ;  /* 0x01c49002430075a7 */ /* 0x0022a4000804017f */
[----:B--2---:R-:W-:Y:S05]  /*8e90*/  @!P2 NANOSLEEP.SYNCS 0x989680 ;  /* 0x009896800000a95d */ /* 0x004fea0003900000 */
[----:B------:R-:W2:Y:S02]  /*8ea0*/  @!P2 SYNCS.PHASECHK.TRANS64 P2, [R67+URZ+0x1c490], R2 ;  /* 0x01c490024300a5a7 */ /* 0x000ea4000804007f */
[----:B--2---:R-:W-:Y:S05]  /*8eb0*/  @!P2 BRA `(.L_x_34) ;  /* 0xfffffffc00f0a947 */ /* 0x004fea000383ffff */
[----:B------:R-:W-:Y:S05]  /*8ec0*/  BRA `(.L_x_134) ;  /* 0xffffffb000987947 */ /* 0x000fea000383ffff */
.L_x_46:
[----:B--2---:R2:W4:Y:S02]  /*8ed0*/  SYNCS.PHASECHK.TRANS64.TRYWAIT P0, [R3+URZ+0x1c490], R2 ;  /* 0x01c49002030075a7 */ /* 0x004524000800017f */
[----:B----4-:R-:W-:Y:S05]  /*8ee0*/  @!P0 NANOSLEEP.SYNCS 0x989680 ;  /* 0x009896800000895d */ /* 0x010fea0003900000 */
[----:B------:R-:W4:Y:S02]  /*8ef0*/  @!P0 SYNCS.PHASECHK.TRANS64 P0, [R3+URZ+0x1c490], R2 ;  /* 0x01c49002030085a7 */ /* 0x000f24000800007f */
[----:B----4-:R-:W-:Y:S05]  /*8f00*/  @!P0 BRA `(.L_x_46) ;  /* 0xfffffffc00f08947 */ /* 0x010fea000383ffff */
[----:B------:R-:W-:Y:S05]  /*8f10*/  BRA `(.L_x_135) ;  /* 0xffffffbc009c7947 */ /* 0x000fea000383ffff */
.L_x_48:
[----:B--2---:R2:W4:Y:S02]  /*8f20*/  SYNCS.PHASECHK.TRANS64.TRYWAIT P0, [R3+URZ+0x1c490], R2 ;  /* 0x01c49002030075a7 */ /* 0x004524000800017f */
[----:B----4-:R-:W-:Y:S05]  /*8f30*/  @!P0 NANOSLEEP.SYNCS 0x989680 ;  /* 0x009896800000895d */ /* 0x010fea0003900000 */
[----:B------:R-:W4:Y:S02]  /*8f40*/  @!P0 SYNCS.PHASECHK.TRANS64 P0, [R3+URZ+0x1c490], R2 ;  /* 0x01c49002030085a7 */ /* 0x000f24000800007f */
[----:B----4-:R-:W-:Y:S05]  /*8f50*/  @!P0 BRA `(.L_x_48) ;  /* 0xfffffffc00f08947 */ /* 0x010fea000383ffff */
[----:B------:R-:W-:Y:S05]  /*8f60*/  BRA `(.L_x_136) ;  /* 0xffffffbc00b47947 */ /* 0x000fea000383ffff */
.L_x_49:
[----:B-1----:R-:W-:-:S04]  /*8f70*/  IMAD.U32 R3, RZ, RZ, UR4 ;  /* 0x00000004ff037e24 */ /* 0x002fc8000f8e00ff */
[----:B------:R1:W2:Y:S03]  /*8f80*/  SYNCS.PHASECHK.TRANS64.TRYWAIT P0, [R3+URZ+0x1c4a0], R2 ;  /* 0x01c4a002030075a7 */ /* 0x0002a6000800017f */
[----:B--2---:R-:W-:Y:S05]  /*8f90*/  @!P0 NANOSLEEP.SYNCS 0x989680 ;  /* 0x009896800000895d */ /* 0x004fea0003900000 */
[----:B------:R-:W2:Y:S02]  /*8fa0*/  @!P0 SYNCS.PHASECHK.TRANS64 P0, [R3+URZ+0x1c4a0], R2 ;  /* 0x01c4a002030085a7 */ /* 0x000ea4000800007f */
[----:B--2---:R-:W-:Y:S05]  /*8fb0*/  @!P0 BRA `(.L_x_49) ;  /* 0xfffffffc00ec8947 */ /* 0x004fea000383ffff */
[----:B------:R-:W-:Y:S05]  /*8fc0*/  BRA `(.L_x_137) ;  /* 0xffffffbc00bc7947 */ /* 0x000fea000383ffff */
.L_x_67:
[----:B-1----:R-:W-:-:S04]  /*8fd0*/  IMAD.U32 R3, RZ, RZ, UR4 ;  /* 0x00000004ff037e24 */ /* 0x002fc8000f8e00ff */
[----:B------:R1:W2:Y:S03]  /*8fe0*/  SYNCS.PHASECHK.TRANS64.TRYWAIT P2, [R3+URZ+0x1c480], R0 ;  /* 0x01c48000030075a7 */ /* 0x0002a6000804017f */
[----:B--2---:R-:W-:Y:S05]  /*8ff0*/  @!P2 NANOSLEEP.SYNCS 0x989680 ;  /* 0x009896800000a95d */ /* 0x004fea0003900000 */
[----:B------:R-:W2:Y:S02]  /*9000*/  @!P2 SYNCS.PHASECHK.TRANS64 P2, [R3+URZ+0x1c480], R0 ;  /* 0x01c480000300a5a7 */ /* 0x000ea4000804007f */
[----:B--2---:R-:W-:Y:S05]  /*9010*/  @!P2 BRA `(.L_x_67) ;  /* 0xfffffffc00eca947 */ /* 0x004fea000383ffff */
[----:B------:R-:W-:Y:S05]  /*9020*/  BRA `(.L_x_138) ;  /* 0xffffffcc00ac7947 */ /* 0x000fea000383ffff */
.L_x_71:
[----:B-1----:R-:W-:-:S04]  /*9030*/  IMAD.U32 R8, RZ, RZ, UR8 ;  /* 0x00000008ff087e24 */ /* 0x002fc8000f8e00ff */
[----:B------:R1:W2:Y:S03]  /*9040*/  SYNCS.PHASECHK.TRANS64.TRYWAIT P2, [R8+URZ+0x1c480], R7 ;  /* 0x01c48007080075a7 */ /* 0x0002a6000804017f */
[----:B--2---:R-:W-:Y:S05]  /*9050*/  @!P2 NANOSLEEP.SYNCS 0x989680 ;  /* 0x009896800000a95d */ /* 0x004fea0003900000 */
[----:B------:R-:W2:Y:S02]  /*9060*/  @!P2 SYNCS.PHASECHK.TRANS64 P2, [R8+URZ+0x1c480], R7 ;  /* 0x01c480070800a5a7 */ /* 0x000ea4000804007f */
[----:B--2---:R-:W-:Y:S05]  /*9070*/  @!P2 BRA `(.L_x_71) ;  /* 0xfffffffc00eca947 */ /* 0x004fea000383ffff */
[----:B------:R-:W-:Y:S05]  /*9080*/  BRA `(.L_x_139) ;  /* 0xffffffd400247947 */ /* 0x000fea000383ffff */
.L_x_83:
[----:B-1----:R1:W4:Y:S02]  /*9090*/  SYNCS.PHASECHK.TRANS64.TRYWAIT P0, [R4+URZ+0x1c460], R3 ;  /* 0x01c46003040075a7 */ /* 0x002324000800017f */
[----:B----4-:R-:W-:Y:S05]  /*90a0*/  @!P0 NANOSLEEP.SYNCS 0x989680 ;  /* 0x009896800000895d */ /* 0x010fea0003900000 */
[----:B------:R-:W4:Y:S02]  /*90b0*/  @!P0 SYNCS.PHASECHK.TRANS64 P0, [R4+URZ+0x1c460], R3 ;  /* 0x01c46003040085a7 */ /* 0x000f24000800007f */
[----:B----4-:R-:W-:Y:S05]  /*90c0*/  @!P0 BRA `(.L_x_83) ;  /* 0xfffffffc00f08947 */ /* 0x010fea000383ffff */
[----:B------:R-:W-:Y:S05]  /*90d0*/  BRA `(.L_x_140) ;  /* 0xffffffe000a47947 */ /* 0x000fea000383ffff */
.L_x_88:
[----:B-1----:R1:W2:Y:S02]  /*90e0*/  SYNCS.PHASECHK.TRANS64.TRYWAIT P0, [R5+URZ+0x1c420], R0 ;  /* 0x01c42000050075a7 */ /* 0x0022a4000800017f */
[----:B--2---:R-:W-:Y:S05]  /*90f0*/  @!P0 NANOSLEEP.SYNCS 0x989680 ;  /* 0x009896800000895d */ /* 0x004fea0003900000 */
[----:B------:R-:W2:Y:S02]  /*9100*/  @!P0 SYNCS.PHASECHK.TRANS64 P0, [R5+URZ+0x1c420], R0 ;  /* 0x01c42000050085a7 */ /* 0x000ea4000800007f */
[----:B--2---:R-:W-:Y:S05]  /*9110*/  @!P0 BRA `(.L_x_88) ;  /* 0xfffffffc00f08947 */ /* 0x004fea000383ffff */
[----:B------:R-:W-:Y:S05]  /*9120*/  BRA `(.L_x_141) ;  /* 0xffffffe400247947 */ /* 0x000fea000383ffff */
.L_x_93:
[----:B-1----:R1:W2:Y:S02]  /*9130*/  SYNCS.PHASECHK.TRANS64.TRYWAIT P0, [R5+URZ+0x1c460], R6 ;  /* 0x01c46006050075a7 */ /* 0x0022a4000800017f */
[----:B--2---:R-:W-:Y:S05]  /*9140*/  @!P0 NANOSLEEP.SYNCS 0x989680 ;  /* 0x009896800000895d */ /* 0x004fea0003900000 */
[----:B------:R-:W2:Y:S02]  /*9150*/  @!P0 SYNCS.PHASECHK.TRANS64 P0, [R5+URZ+0x1c460], R6 ;  /* 0x01c46006050085a7 */ /* 0x000ea4000800007f */
[----:B--2---:R-:W-:Y:S05]  /*9160*/  @!P0 BRA `(.L_x_93) ;  /* 0xfffffffc00f08947 */ /* 0x004fea000383ffff */
[----:B------:R-:W-:Y:S05]  /*9170*/  BRA `(.L_x_142) ;  /* 0xffffffe400c47947 */ /* 0x000fea000383ffff */
.L_x_98:
[----:B-1----:R1:W2:Y:S02]  /*9180*/  SYNCS.PHASECHK.TRANS64.TRYWAIT P0, [R6+URZ+0x1c460], R7 ;  /* 0x01c46007060075a7 */ /* 0x0022a4000800017f */
[----:B--2---:R-:W-:Y:S05]  /*9190*/  @!P0 NANOSLEEP.SYNCS 0x989680 ;  /* 0x009896800000895d */ /* 0x004fea0003900000 */
[----:B------:R-:W2:Y:S02]  /*91a0*/  @!P0 SYNCS.PHASECHK.TRANS64 P0, [R6+URZ+0x1c460], R7 ;  /* 0x01c46007060085a7 */ /* 0x000ea4000800007f */
[----:B--2---:R-:W-:Y:S05]  /*91b0*/  @!P0 BRA `(.L_x_98) ;  /* 0xfffffffc00f08947 */ /* 0x004fea000383ffff */
[----:B------:R-:W-:Y:S05]  /*91c0*/  BRA `(.L_x_143) ;  /* 0xffffffe800507947 */ /* 0x000fea000383ffff */
.L_x_103:
[----:B-1----:R1:W2:Y:S02]  /*91d0*/  SYNCS.PHASECHK.TRANS64.TRYWAIT P0, [R6+URZ+0x1c420], R9 ;  /* 0x01c42009060075a7 */ /* 0x0022a4000800017f */
[----:B--2---:R-:W-:Y:S05]  /*91e0*/  @!P0 NANOSLEEP.SYNCS 0x989680 ;  /* 0x009896800000895d */ /* 0x004fea0003900000 */
[----:B------:R-:W2:Y:S02]  /*91f0*/  @!P0 SYNCS.PHASECHK.TRANS64 P0, [R6+URZ+0x1c420], R9 ;  /* 0x01c42009060085a7 */ /* 0x000ea4000800007f */
[----:B--2---:R-:W-:Y:S05]  /*9200*/  @!P0 BRA `(.L_x_103) ;  /* 0xfffffffc00f08947 */ /* 0x004fea000383ffff */
[----:B------:R-:W-:Y:S05]  /*9210*/  BRA `(.L_x_144) ;  /* 0xffffffe800ec7947 */ /* 0x000fea000383ffff */
.L_x_108:
[----:B-1----:R1:W2:Y:S02]  /*9220*/  SYNCS.PHASECHK.TRANS64.TRYWAIT P0, [R6+URZ+0x1c460], R5 ;  /* 0x01c46005060075a7 */ /* 0x0022a4000800017f */
[----:B--2---:R-:W-:Y:S05]  /*9230*/  @!P0 NANOSLEEP.SYNCS 0x989680 ;  /* 0x009896800000895d */ /* 0x004fea0003900000 */
[----:B------:R-:W2:Y:S02]  /*9240*/  @!P0 SYNCS.PHASECHK.TRANS64 P0, [R6+URZ+0x1c460], R5 ;  /* 0x01c46005060085a7 */ /* 0x000ea4000800007f */
[----:B--2---:R-:W-:Y:S05]  /*9250*/  @!P0 BRA `(.L_x_108) ;  /* 0xfffffffc00f08947 */ /* 0x004fea000383ffff */
[----:B------:R-:W-:Y:S05]  /*9260*/  BRA `(.L_x_145) ;  /* 0xffffffec00987947 */ /* 0x000fea000383ffff */
.L_x_114:
[----:B-1----:R1:W2:Y:S02]  /*9270*/  SYNCS.PHASECHK.TRANS64.TRYWAIT P4, [R6+URZ+0x1c420], R5 ;  /* 0x01c42005060075a7 */ /* 0x0022a4000808017f */
[----:B--2---:R-:W-:Y:S05]  /*9280*/  @!P4 NANOSLEEP.SYNCS 0x989680 ;  /* 0x009896800000c95d */ /* 0x004fea0003900000 */
[----:B------:R-:W2:Y:S02]  /*9290*/  @!P4 SYNCS.PHASECHK.TRANS64 P4, [R6+URZ+0x1c420], R5 ;  /* 0x01c420050600c5a7 */ /* 0x000ea4000808007f */
[----:B--2---:R-:W-:Y:S05]  /*92a0*/  @!P4 BRA `(.L_x_114) ;  /* 0xfffffffc00f0c947 */ /* 0x004fea000383ffff */
[----:B------:R-:W-:Y:S05]  /*92b0*/  BRA `(.L_x_146) ;  /* 0xfffffff0004c7947 */ /* 0x000fea000383ffff */
.L_x_121:
[----:B-1----:R1:W2:Y:S02]  /*92c0*/  SYNCS.PHASECHK.TRANS64.TRYWAIT P4, [R6+URZ+0x1c420], R7 ;  /* 0x01c42007060075a7 */ /* 0x0022a4000808017f */
[----:B--2---:R-:W-:Y:S05]  /*92d0*/  @!P4 NANOSLEEP.SYNCS 0x989680 ;  /* 0x009896800000c95d */ /* 0x004fea0003900000 */
[----:B------:R-:W2:Y:S02]  /*92e0*/  @!P4 SYNCS.PHASECHK.TRANS64 P4, [R6+URZ+0x1c420], R7 ;  /* 0x01c420070600c5a7 */ /* 0x000ea4000808007f */
[----:B--2---:R-:W-:Y:S05]  /*92f0*/  @!P4 BRA `(.L_x_121) ;  /* 0xfffffffc00f0c947 */ /* 0x004fea000383ffff */
[----:B------:R-:W-:Y:S05]  /*9300*/  BRA `(.L_x_147) ;  /* 0xfffffff400347947 */ /* 0x000fea000383ffff */
.L_x_148:
[----:B------:R-:W-:-:S00]  /*9310*/  BRA `(.L_x_148) ;  /* 0xfffffffc00fc7947 */ /* 0x000fc0000383ffff */
[----:B------:R-:W-:-:S00]  /*9320*/  NOP ;  /* 0x0000000000007918 */ /* 0x000fc00000000000 */
        /* <DEDUP_REMOVED lines=13> */
.L_x_149:


//--------------------- .nv.global.init           --------------------------
	.section	.nv.global.init,"aw",@progbits
.nv.global.init:
	.type		$str$24,@object
	.size		$str$24,($str$25 - $str$24)
$str$24:
        /*0000*/ 	.byte	0x28, 0x61, 0x64, 0x64, 0x72, 0x65, 0x73, 0x73, 0x20, 0x26, 0x20, 0x6d, 0x61, 0x73, 0x6b, 0x29
        /*0010*/ 	.byte	0x20, 0x3d, 0x3d, 0x20, 0x30, 0x00
	.type		$str$25,@object
	.size		$str$25,(__unnamed_1 - $str$25)
$str$25:
        /*0016*/ 	.byte	0x2f, 0x74, 0x6d, 0x70, 0x2f, 0x63, 0x75, 0x74, 0x6c, 0x61, 0x73, 0x73, 0x5f, 0x73, 0x77, 0x65
        /*0026*/ 	.byte	0x65, 0x70, 0x5f, 0x73, 0x72, 0x63, 0x2f, 0x69, 0x6e, 0x63, 0x6c, 0x75, 0x64, 0x65, 0x2f, 0x63
        /*0036*/ 	.byte	0x75, 0x74, 0x65, 0x2f, 0x70, 0x6f, 0x69, 0x6e, 0x74, 0x65, 0x72, 0x5f, 0x66, 0x6c, 0x61, 0x67
        /*0046*/ 	.byte	0x67, 0x65, 0x64, 0x2e, 0x68, 0x70, 0x70, 0x00
	.type		__unnamed_1,@object
	.size		__unnamed_1,(.L_0 - __unnamed_1)
__unnamed_1:
        /*004e*/ 	.byte	0x61, 0x75, 0x74, 0x6f, 0x20, 0x63, 0x75, 0x74, 0x65, 0x3a, 0x3a, 0x61, 0x73, 0x5f, 0x70, 0x6f
        /* <DEDUP_REMOVED lines=27> */
        /*020e*/ 	.byte	0x3e, 0x3e, 0x3e, 0x3e, 0x3e, 0x5d, 0x00
.L_0:


//--------------------- .nv.shared._ZN7cutlass13device_kernelINS_4fmha6kernel28FmhaKernelTmaWarpSpecializedINS1_10collective33FmhaBwdMainloopTmaWarpSpecializedINS_6half_tEfN4cute5tupleIJNS7_1CILi64EEENS9_ILi128EEESA_EEENS4_16FusionBwdAdapterINS4_13DefaultFusionEEEJEEENS4_17FmhaBwdEpilogueKVIS6_fNS8_IJSA_SA_SA_EEEEENS2_23TileSchedulerBwdAdapterINS2_23IndividualTileSchedulerEEEJEEEEEvNT_6ParamsE --------------------------
	.section	.nv.shared._ZN7cutlass13device_kernelINS_4fmha6kernel28FmhaKernelTmaWarpSpecializedINS1_10collective33FmhaBwdMainloopTmaWarpSpecializedINS_6half_tEfN4cute5tupleIJNS7_1CILi64EEENS9_ILi128EEESA_EEENS4_16FusionBwdAdapterINS4_13DefaultFusionEEEJEEENS4_17FmhaBwdEpilogueKVIS6_fNS8_IJSA_SA_SA_EEEEENS2_23TileSchedulerBwdAdapterINS2_23IndividualTileSchedulerEEEJEEEEEvNT_6ParamsE,"aw",@nobits
	.sectionflags	@""
	.align	16
	.zero		1024


//--------------------- .nv.shared.reserved.0     --------------------------
	.section	.nv.shared.reserved.0,"aw",@nobits
	.weak		__nv_reservedSMEM_offset_0_alias
	.size		__nv_reservedSMEM_offset_0_alias, 0, 0
	.other		__nv_reservedSMEM_offset_0_alias,@"STO_CUDA_RESERVED_SHARED STV_DEFAULT"
__nv_reservedSMEM_offset_0_alias:
	.zero		0


//--------------------- .nv.global                --------------------------
	.section	.nv.global,"aw",@nobits
.nv.global:
	.type		_ZN39_INTERNAL_00945596_4_k_cu_5738feb6_35564cute1_E,@object
	.size		_ZN39_INTERNAL_00945596_4_k_cu_5738feb6_35564cute1_E,(_ZN39_INTERNAL_00945596_4_k_cu_5738feb6_35564cuda3std3__45__cpo6cbeginE - _ZN39_INTERNAL_00945596_4_k_cu_5738feb6_35564cute1_E)
_ZN39_INTERNAL_00945596_4_k_cu_5738feb6_35564cute1_E:
	.zero		1
	.type		_ZN39_INTERNAL_00945596_4_k_cu_5738feb6_35564cuda3std3__45__cpo6cbeginE,@object
	.size		_ZN39_INTERNAL_00945596_4_k_cu_5738feb6_35564cuda3std3__45__cpo6cbeginE,(_ZN39_INTERNAL_00945596_4_k_cu_5738feb6_35564cuda3std3__48in_placeE - _ZN39_INTERNAL_00945596_4_k_cu_5738feb6_35564cuda3std3__45__cpo6cbeginE)
_ZN39_INTERNAL_00945596_4_k_cu_5738feb6_35564cuda3std3__45__cpo6cbeginE:
	.zero		1
	.type		_ZN39_INTERNAL_00945596_4_k_cu_5738feb6_35564cuda3std3__48in_placeE,@object
	.size		_ZN39_INTERNAL_00945596_4_k_cu_5738feb6_35564cuda3std3__48in_placeE,(_ZN39_INTERNAL_00945596_4_k_cu_5738feb6_35564cuda3std6ranges3__45__cpo9iter_moveE - _ZN39_INTERNAL_00945596_4_k_cu_5738feb6_35564cuda3std3__48in_placeE)
_ZN39_INTERNAL_00945596_4_k_cu_5738feb6_35564cuda3std3__48in_placeE:
	.zero		1
	.type		_ZN39_INTERNAL_00945596_4_k_cu_5738feb6_35564cuda3std6ranges3__45__cpo9iter_moveE,@object
	.size		_ZN39_INTERNAL_00945596_4_k_cu_5738feb6_35564cuda3std6ranges3__45__cpo9iter_moveE,(_ZN39_INTERNAL_00945596_4_k_cu_5738feb6_35564cuda3std3__45__cpo5beginE - _ZN39_INTERNAL_00945596_4_k_cu_5738feb6_35564cuda3std6ranges3__45__cpo9iter_moveE)
_ZN39_INTERNAL_00945596_4_k_cu_5738feb6_35564cuda3std6ranges3__45__cpo9iter_moveE:
	.zero		1
	.type		_ZN39_INTERNAL_00945596_4_k_cu_5738feb6_35564cuda3std3__45__cpo5beginE,@object
	.size		_ZN39_INTERNAL_00945596_4_k_cu_5738feb6_35564cuda3std3__45__cpo5beginE,(_ZN39_INTERNAL_00945596_4_k_cu_5738feb6_35564cuda3std3__441_GLOBAL__N__00945596_4_k_cu_5738feb6_35566ignoreE - _ZN39_INTERNAL_00945596_4_k_cu_5738feb6_35564cuda3std3__45__cpo5beginE)
_ZN39_INTERNAL_00945596_4_k_cu_5738feb6_35564cuda3std3__45__cpo5beginE:
	.zero		1
	.type		_ZN39_INTERNAL_00945596_4_k_cu_5738feb6_35564cuda3std3__441_GLOBAL__N__00945596_4_k_cu_5738feb6_35566ignoreE,@object
	.size		_ZN39_INTERNAL_00945596_4_k_cu_5738feb6_35564cuda3std3__441_GLOBAL__N__00945596_4_k_cu_5738feb6_35566ignoreE,(_ZN39_INTERNAL_00945596_4_k_cu_5738feb6_35564cute7productE - _ZN39_INTERNAL_00945596_4_k_cu_5738feb6_35564cuda3std3__441_GLOBAL__N__00945596_4_k_cu_5738feb6_35566ignoreE)
_ZN39_INTERNAL_00945596_4_k_cu_5738feb6_35564cuda3std3__441_GLOBAL__N__00945596_4_k_cu_5738feb6_35566ignoreE:
	.zero		1
	.type		_ZN39_INTERNAL_00945596_4_k_cu_5738feb6_35564cute7productE,@object
	.size		_ZN39_INTERNAL_00945596_4_k_cu_5738feb6_35564cute7productE,(_ZN39_INTERNAL_00945596_4_k_cu_5738feb6_35564cuda3std3__45__cpo3endE - _ZN39_INTERNAL_00945596_4_k_cu_5738feb6_35564cute7productE)
_ZN39_INTERNAL_00945596_4_k_cu_5738feb6_35564cute7productE:
	.zero		1
	.type		_ZN39_INTERNAL_00945596_4_k_cu_5738feb6_35564cuda3std3__45__cpo3endE,@object
	.size		_ZN39_INTERNAL_00945596_4_k_cu_5738feb6_35564cuda3std3__45__cpo3endE,(_ZN39_INTERNAL_00945596_4_k_cu_5738feb6_35564cuda3std3__419piecewise_constructE - _ZN39_INTERNAL_00945596_4_k_cu_5738feb6_35564cuda3std3__45__cpo3endE)
_ZN39_INTERNAL_00945596_4_k_cu_5738feb6_35564cuda3std3__45__cpo3endE:
	.zero		1
	.type		_ZN39_INTERNAL_00945596_4_k_cu_5738feb6_35564cuda3std3__419piecewise_constructE,@object
	.size		_ZN39_INTERNAL_00945596_4_k_cu_5738feb6_35564cuda3std3__419piecewise_constructE,(_ZN39_INTERNAL_00945596_4_k_cu_5738feb6_35564cuda3std3__45__cpo4cendE - _ZN39_INTERNAL_00945596_4_k_cu_5738feb6_35564cuda3std3__419piecewise_constructE)
_ZN39_INTERNAL_00945596_4_k_cu_5738feb6_35564cuda3std3__419piecewise_constructE:
	.zero		1
	.type		_ZN39_INTERNAL_00945596_4_k_cu_5738feb6_35564cuda3std3__45__cpo4cendE,@object
	.size		_ZN39_INTERNAL_00945596_4_k_cu_5738feb6_35564cuda3std3__45__cpo4cendE,(_ZN39_INTERNAL_00945596_4_k_cu_5738feb6_35564cuda3std6ranges3__45__cpo4swapE - _ZN39_INTERNAL_00945596_4_k_cu_5738feb6_35564cuda3std3__45__cpo4cendE)
_ZN39_INTERNAL_00945596_4_k_cu_5738feb6_35564cuda3std3__45__cpo4cendE:
	.zero		1
	.type		_ZN39_INTERNAL_00945596_4_k_cu_5738feb6_35564cuda3std6ranges3__45__cpo4swapE,@object
	.size		_ZN39_INTERNAL_00945596_4_k_cu_5738feb6_35564cuda3std6ranges3__45__cpo4swapE,(.L_8 - _ZN39_INTERNAL_00945596_4_k_cu_5738feb6_35564cuda3std6ranges3__45__cpo4swapE)
_ZN39_INTERNAL_00945596_4_k_cu_5738feb6_35564cuda3std6ranges3__45__cpo4swapE:
	.zero		1
.L_8:


//--------------------- .nv.constant0._ZN7cutlass13device_kernelINS_4fmha6kernel28FmhaKernelTmaWarpSpecializedINS1_10collective33FmhaBwdMainloopTmaWarpSpecializedINS_6half_tEfN4cute5tupleIJNS7_1CILi64EEENS9_ILi128EEESA_EEENS4_16FusionBwdAdapterINS4_13DefaultFusionEEEJEEENS4_17FmhaBwdEpilogueKVIS6_fNS8_IJSA_SA_SA_EEEEENS2_23TileSchedulerBwdAdapterINS2_23IndividualTileSchedulerEEEJEEEEEvNT_6ParamsE --------------------------
	.section	.nv.constant0._ZN7cutlass13device_kernelINS_4fmha6kernel28FmhaKernelTmaWarpSpecializedINS1_10collective33FmhaBwdMainloopTmaWarpSpecializedINS_6half_tEfN4cute5tupleIJNS7_1CILi64EEENS9_ILi128EEESA_EEENS4_16FusionBwdAdapterINS4_13DefaultFusionEEEJEEENS4_17FmhaBwdEpilogueKVIS6_fNS8_IJSA_SA_SA_EEEEENS2_23TileSchedulerBwdAdapterINS2_23IndividualTileSchedulerEEEJEEEEEvNT_6ParamsE,"a",@progbits
	.sectionflags	@""
	.align	4
.nv.constant0._ZN7cutlass13device_kernelINS_4fmha6kernel28FmhaKernelTmaWarpSpecializedINS1_10collective33FmhaBwdMainloopTmaWarpSpecializedINS_6half_tEfN4cute5tupleIJNS7_1CILi64EEENS9_ILi128EEESA_EEENS4_16FusionBwdAdapterINS4_13DefaultFusionEEEJEEENS4_17FmhaBwdEpilogueKVIS6_fNS8_IJSA_SA_SA_EEEEENS2_23TileSchedulerBwdAdapterINS2_23IndividualTileSchedulerEEEJEEEEEvNT_6ParamsE:
	.zero		4352


//--------------------- SYMBOLS --------------------------

	.type		.nv.reservedSmem.offset0,@object
	.size		.nv.reservedSmem.offset0,0x4
	.type		__assertfail,@function
